	.target	sm_90a

	.elftype	@"ET_EXEC"


//--------------------- .note.nv.tkinfo           --------------------------
	.section	.note.nv.tkinfo,"",@"SHT_NOTE"
	.sectionflags	@"SHF_NOTE_NV_TKINFO"
	.tkinfo
        /*0018*/ 	.word	0x00000002
        /*0030*/ 	.string	""
        /*0030*/ 	.string	"ptxas"
        /*0030*/ 	.string	"Cuda compilation tools, release 13.0, V13.0.88"
        /*0030*/ 	.string	"Build cuda_13.0.r13.0/compiler.36424714_0"
        /*0030*/ 	.string	"-v  -suppress-debug-info  -lineinfo  -arch sm_90a "



//--------------------- .note.nv.cuinfo           --------------------------
	.section	.note.nv.cuinfo,"",@"SHT_NOTE"
	.sectionflags	@"SHF_NOTE_NV_CUINFO"
        /*0018*/ 	.short	0x0002
        /*001a*/ 	.short	0x005a
        /*001c*/ 	.short	0x0082
	.zero		2


//--------------------- .nv.info                  --------------------------
	.section	.nv.info,"",@"SHT_CUDA_INFO"
	.align	4


	//----- nvinfo : EIATTR_REGCOUNT
	.align		4
        /*0000*/ 	.byte	0x04, 0x2f
        /*0002*/ 	.short	(.L_1 - .L_0)
	.align		4
.L_0:
        /*0004*/ 	.word	index@(gluon_mma)
        /*0008*/ 	.word	0x000000ff


	//----- nvinfo : EIATTR_FRAME_SIZE
	.align		4
.L_1:
        /*000c*/ 	.byte	0x04, 0x11
        /*000e*/ 	.short	(.L_3 - .L_2)
	.align		4
.L_2:
        /*0010*/ 	.word	index@(gluon_mma)
        /*0014*/ 	.word	0x00000268


	//----- nvinfo : EIATTR_MIN_STACK_SIZE
	.align		4
.L_3:
        /*0018*/ 	.byte	0x04, 0x12
        /*001a*/ 	.short	(.L_5 - .L_4)
	.align		4
.L_4:
        /*001c*/ 	.word	index@(gluon_mma)
        /*0020*/ 	.word	0x00000268
.L_5:


//--------------------- .nv.compat                --------------------------
	.section	.nv.compat,"",@"SHT_CUDA_COMPAT_INFO"
	.align	4
        /*0000*/ 	.byte	0x02, 0x09, 0x01, 0x00, 0x02, 0x02, 0x04, 0x00, 0x02, 0x05, 0x05, 0x00, 0x03, 0x07, 0x01, 0x01
        /*0010*/ 	.byte	0x02, 0x03, 0x00, 0x00, 0x02, 0x06, 0x01, 0x00, 0x04, 0x0b, 0x08, 0x00, 0x00, 0x00, 0x00, 0x00
        /*0020*/ 	.byte	0x00, 0x00, 0x00, 0x00


//--------------------- .nv.info.gluon_mma        --------------------------
	.section	.nv.info.gluon_mma,"",@"SHT_CUDA_INFO"
	.sectionflags	@""
	.align	4


	//----- nvinfo : EIATTR_CUDA_API_VERSION
	.align		4
        /*0000*/ 	.byte	0x04, 0x37
        /*0002*/ 	.short	(.L_7 - .L_6)
.L_6:
        /*0004*/ 	.word	0x00000082


	//----- nvinfo : EIATTR_KPARAM_INFO
	.align		4
.L_7:
        /*0008*/ 	.byte	0x04, 0x17
        /*000a*/ 	.short	(.L_9 - .L_8)
.L_8:
        /*000c*/ 	.word	0x00000000
        /*0010*/ 	.short	0x0004
        /*0012*/ 	.short	0x0020
        /*0014*/ 	.byte	0x00, 0xf4, 0x21, 0x00


	//----- nvinfo : EIATTR_KPARAM_INFO
	.align		4
.L_9:
        /*0018*/ 	.byte	0x04, 0x17
        /*001a*/ 	.short	(.L_11 - .L_10)
.L_10:
        /*001c*/ 	.word	0x00000000
        /*0020*/ 	.short	0x0003
        /*0022*/ 	.short	0x0018
        /*0024*/ 	.byte	0x00, 0xf4, 0x21, 0x00


	//----- nvinfo : EIATTR_KPARAM_INFO
	.align		4
.L_11:
        /*0028*/ 	.byte	0x04, 0x17
        /*002a*/ 	.short	(.L_13 - .L_12)
.L_12:
        /*002c*/ 	.word	0x00000000
        /*0030*/ 	.short	0x0002
        /*0032*/ 	.short	0x0010
        /*0034*/ 	.byte	0x00, 0xf4, 0x21, 0x00


	//----- nvinfo : EIATTR_KPARAM_INFO
	.align		4
.L_13:
        /*0038*/ 	.byte	0x04, 0x17
        /*003a*/ 	.short	(.L_15 - .L_14)
.L_14:
        /*003c*/ 	.word	0x00000000
        /*0040*/ 	.short	0x0001
        /*0042*/ 	.short	0x0008
        /*0044*/ 	.byte	0x00, 0xf4, 0x21, 0x00


	//----- nvinfo : EIATTR_KPARAM_INFO
	.align		4
.L_15:
        /*0048*/ 	.byte	0x04, 0x17
        /*004a*/ 	.short	(.L_17 - .L_16)
.L_16:
        /*004c*/ 	.word	0x00000000
        /*0050*/ 	.short	0x0000
        /*0052*/ 	.short	0x0000
        /*0054*/ 	.byte	0x00, 0xf4, 0x21, 0x00


	//----- nvinfo : EIATTR_SPARSE_MMA_MASK
	.align		4
.L_17:
        /*0058*/ 	.byte	0x03, 0x50
        /*005a*/ 	.short	0x0000


	//----- nvinfo : EIATTR_MAXREG_COUNT
	.align		4
        /*005c*/ 	.byte	0x03, 0x1b
        /*005e*/ 	.short	0x00ff


	//----- nvinfo : EIATTR_NUM_BARRIERS
	.align		4
        /*0060*/ 	.byte	0x02, 0x4c
        /*0062*/ 	.byte	0x01
	.zero		1


	//----- nvinfo : EIATTR_ANNOTATIONS
	.align		4
        /*0064*/ 	.byte	0x04, 0x55
        /*0066*/ 	.short	(.L_19 - .L_18)


	//   ....[0]....
.L_18:
        /*0068*/ 	.word	0x00000001
        /*006c*/ 	.byte	0x00, 0x1e, 0x00, 0x00, 0x01, 0x00, 0x00, 0x00, 0x10, 0x1e, 0x00, 0x00, 0x01, 0x00, 0x00, 0x00
        /* <DEDUP_REMOVED lines=125> */
        /*084c*/ 	.byte	0xf0, 0x58, 0x00, 0x00, 0x01, 0x00, 0x00, 0x00, 0x00, 0x59, 0x00, 0x00


	//----- nvinfo : EIATTR_MERCURY_ISA_VERSION
	.align		4
.L_19:
        /*0858*/ 	.byte	0x03, 0x5f
        /*085a*/ 	.short	0x0101


	//----- nvinfo : EIATTR_EXIT_INSTR_OFFSETS
	.align		4
        /*085c*/ 	.byte	0x04, 0x1c
        /*085e*/ 	.short	(.L_21 - .L_20)


	//   ....[0]....
.L_20:
        /*0860*/ 	.word	0x00005a70


	//----- nvinfo : EIATTR_REQNTID
	.align		4
.L_21:
        /*0864*/ 	.byte	0x04, 0x10
        /*0866*/ 	.short	(.L_23 - .L_22)
.L_22:
        /*0868*/ 	.word	0x00000100
        /*086c*/ 	.word	0x00000001
        /*0870*/ 	.word	0x00000001


	//----- nvinfo : EIATTR_CBANK_PARAM_SIZE
	.align		4
.L_23:
        /*0874*/ 	.byte	0x03, 0x19
        /*0876*/ 	.short	0x0028


	//----- nvinfo : EIATTR_PARAM_CBANK
	.align		4
        /*0878*/ 	.byte	0x04, 0x0a
        /*087a*/ 	.short	(.L_25 - .L_24)
	.align		4
.L_24:
        /*087c*/ 	.word	index@(.nv.constant0.gluon_mma)
        /*0880*/ 	.short	0x0210
        /*0882*/ 	.short	0x0028


	//----- nvinfo : EIATTR_SW_WAR
	.align		4
.L_25:
        /*0884*/ 	.byte	0x04, 0x36
        /*0886*/ 	.short	(.L_27 - .L_26)
.L_26:
        /*0888*/ 	.word	0x00000008
.L_27:


//--------------------- .nv.callgraph             --------------------------
	.section	.nv.callgraph,"",@"SHT_CUDA_CALLGRAPH"
	.align	4
	.sectionentsize	8
	.align		4
        /*0000*/ 	.word	0x00000000
	.align		4
        /*0004*/ 	.word	0xffffffff
	.align		4
        /*0008*/ 	.word	0x00000000
	.align		4
        /*000c*/ 	.word	0xfffffffe
	.align		4
        /*0010*/ 	.word	0x00000000
	.align		4
        /*0014*/ 	.word	0xfffffffd
	.align		4
        /*0018*/ 	.word	0x00000000
	.align		4
        /*001c*/ 	.word	0xfffffffc


//--------------------- .text.gluon_mma           --------------------------
	.section	.text.gluon_mma,"ax",@progbits
	.align	128
        .global         gluon_mma
        .type           gluon_mma,@function
        .size           gluon_mma,(.L_x_1 - gluon_mma)
        .other          gluon_mma,@"STO_CUDA_ENTRY STV_DEFAULT"
gluon_mma:
.text.gluon_mma:
[----:B------:R-:W0:Y:S01]  /*0000*/  LDC R1, c[0x0][0x28] ;  /* 0x00000a00ff017b82 */ /* 0x000e220000000800 */
[----:B------:R-:W1:Y:S07]  /*0010*/  S2R R13, SR_TID.X ;  /* 0x00000000000d7919 */ /* 0x000e6e0000002100 */
[----:B------:R-:W2:Y:S01]  /*0020*/  LDC.64 R114, c[0x0][0x210] ;  /* 0x00008400ff727b82 */ /* 0x000ea20000000a00 */
[----:B------:R-:W-:Y:S01]  /*0030*/  ULDC.64 UR18, c[0x0][0x208] ;  /* 0x0000820000127ab9 */ /* 0x000fe20000000a00 */
[----:B0-----:R-:W-:Y:S01]  /*0040*/  VIADD R1, R1, 0xfffffd98 ;  /* 0xfffffd9801017836 */ /* 0x001fe20000000000 */
[----:B-1----:R-:W-:-:S02]  /*0050*/  SHF.R.U32.HI R155, RZ, 0x5, R13 ;  /* 0x00000005ff9b7819 */ /* 0x002fc4000001160d */
[----:B------:R-:W-:Y:S02]  /*0060*/  LOP3.LUT R12, R13, 0xe0, RZ, 0xc0, !PT ;  /* 0x000000e00d0c7812 */ /* 0x000fe400078ec0ff */
[----:B------:R-:W-:Y:S02]  /*0070*/  SGXT.U32 R155, R155, 0x3 ;  /* 0x000000039b9b781a */ /* 0x000fe40000000000 */
[----:B--2---:R-:W-:Y:S02]  /*0080*/  LEA R36, P0, R12, R114, 0x1 ;  /* 0x000000720c247211 */ /* 0x004fe400078008ff */
[C---:B------:R-:W-:Y:S02]  /*0090*/  LOP3.LUT R6, R155.reuse, 0x10, RZ, 0xfc, !PT ;  /* 0x000000109b067812 */ /* 0x040fe400078efcff */
[C---:B------:R-:W-:Y:S02]  /*00a0*/  LOP3.LUT R18, R155.reuse, 0x30, RZ, 0xfc, !PT ;  /* 0x000000309b127812 */ /* 0x040fe400078efcff */
[----:B------:R-:W-:Y:S01]  /*00b0*/  LOP3.LUT R244, R155, 0x68, RZ, 0xfc, !PT ;  /* 0x000000689bf47812 */ /* 0x000fe200078efcff */
[----:B------:R-:W-:Y:S01]  /*00c0*/  IMAD.SHL.U32 R2, R6, 0x20, RZ ;  /* 0x0000002006027824 */ /* 0x000fe200078e00ff */
[----:B------:R-:W-:-:S02]  /*00d0*/  LEA.HI.X R37, R12, R115, RZ, 0x1, P0 ;  /* 0x000000730c257211 */ /* 0x000fc400000f0cff */
[-C--:B------:R-:W-:Y:S01]  /*00e0*/  LEA R40, P3, R6, R114.reuse, 0x6 ;  /* 0x0000007206287211 */ /* 0x080fe200078630ff */
[----:B------:R-:W-:Y:S01]  /*00f0*/  IMAD.SHL.U32 R76, R244, 0x20, RZ ;  /* 0x00000020f44c7824 */ /* 0x000fe200078e00ff */
[C---:B------:R-:W-:Y:S02]  /*0100*/  LOP3.LUT R152, R155.reuse, 0x48, RZ, 0xfc, !PT ;  /* 0x000000489b987812 */ /* 0x040fe400078efcff */
[C---:B------:R-:W-:Y:S02]  /*0110*/  SHF.L.U32 R24, R18.reuse, 0x5, RZ ;  /* 0x0000000512187819 */ /* 0x040fe400000006ff */
[----:B------:R-:W-:Y:S02]  /*0120*/  LEA R48, P0, R18, R114, 0x6 ;  /* 0x0000007212307211 */ /* 0x000fe400078030ff */
[----:B------:R-:W-:Y:S02]  /*0130*/  LOP3.LUT R7, R155, 0x8, RZ, 0xfc, !PT ;  /* 0x000000089b077812 */ /* 0x000fe400078efcff */
[----:B------:R-:W-:-:S02]  /*0140*/  LOP3.LUT R176, R13, 0x1f, RZ, 0xc0, !PT ;  /* 0x0000001f0db07812 */ /* 0x000fc400078ec0ff */
[-C--:B------:R-:W-:Y:S01]  /*0150*/  LEA.HI.X R41, R2, R115.reuse, RZ, 0x1, P3 ;  /* 0x0000007302297211 */ /* 0x080fe200018f0cff */
[----:B------:R-:W-:Y:S01]  /*0160*/  IMAD.SHL.U32 R0, R7, 0x20, RZ ;  /* 0x0000002007007824 */ /* 0x000fe200078e00ff */
[----:B------:R-:W-:Y:S01]  /*0170*/  SHF.L.U32 R30, R152, 0x5, RZ ;  /* 0x00000005981e7819 */ /* 0x000fe200000006ff */
[----:B------:R-:W-:Y:S01]  /*0180*/  IMAD.WIDE.U32 R36, R176, 0x2, R36 ;  /* 0x00000002b0247825 */ /* 0x000fe200078e0024 */
[-C--:B------:R-:W-:Y:S02]  /*0190*/  LEA R54, P3, R152, R114.reuse, 0x6 ;  /* 0x0000007298367211 */ /* 0x080fe400078630ff */
[----:B------:R-:W-:Y:S01]  /*01a0*/  LEA.HI.X R49, R24, R115, RZ, 0x1, P0 ;  /* 0x0000007318317211 */ /* 0x000fe200000f0cff */
[----:B------:R-:W-:Y:S01]  /*01b0*/  IMAD.WIDE.U32 R40, R176, 0x2, R40 ;  /* 0x00000002b0287825 */ /* 0x000fe200078e0028 */
[----:B------:R-:W-:Y:S02]  /*01c0*/  LEA R62, P0, R244, R114, 0x6 ;  /* 0x00000072f43e7211 */ /* 0x000fe400078030ff */
[----:B------:R-:W-:-:S02]  /*01d0*/  LOP3.LUT R5, R155, 0x18, RZ, 0xfc, !PT ;  /* 0x000000189b057812 */ /* 0x000fc400078efcff */
[----:B------:R-:W-:Y:S01]  /*01e0*/  LOP3.LUT R14, R155, 0x20, RZ, 0xfc, !PT ;  /* 0x000000209b0e7812 */ /* 0x000fe200078efcff */
[----:B------:R-:W2:Y:S01]  /*01f0*/  LDG.E.U16 R19, desc[UR18][R40.64] ;  /* 0x0000001228137981 */ /* 0x000ea2000c1e1500 */
[----:B------:R-:W-:Y:S02]  /*0200*/  LEA R38, P2, R7, R114, 0x6 ;  /* 0x0000007207267211 */ /* 0x000fe400078430ff */
[C---:B------:R-:W-:Y:S01]  /*0210*/  LOP3.LUT R20, R155.reuse, 0x38, RZ, 0xfc, !PT ;  /* 0x000000389b147812 */ /* 0x040fe200078efcff */
[----:B------:R-:W-:Y:S01]  /*0220*/  IMAD.SHL.U32 R8, R14, 0x20, RZ ;  /* 0x000000200e087824 */ /* 0x000fe200078e00ff */
[-C--:B------:R-:W-:Y:S02]  /*0230*/  LEA.HI.X R55, R30, R115.reuse, RZ, 0x1, P3 ;  /* 0x000000731e377211 */ /* 0x080fe400018f0cff */
[----:B------:R-:W-:Y:S01]  /*0240*/  LEA.HI.X R63, R76, R115, RZ, 0x1, P0 ;  /* 0x000000734c3f7211 */ /* 0x000fe200000f0cff */
[----:B------:R-:W-:Y:S01]  /*0250*/  IMAD.SHL.U32 R26, R20, 0x20, RZ ;  /* 0x00000020141a7824 */ /* 0x000fe200078e00ff */
[----:B------:R-:W-:-:S02]  /*0260*/  LOP3.LUT R250, R155, 0x50, RZ, 0xfc, !PT ;  /* 0x000000509bfa7812 */ /* 0x000fc400078efcff */
[C---:B------:R-:W-:Y:S02]  /*0270*/  SHF.L.U32 R4, R5.reuse, 0x5, RZ ;  /* 0x0000000505047819 */ /* 0x040fe400000006ff */
[----:B------:R-:W-:Y:S01]  /*0280*/  LEA R42, P4, R5, R114, 0x6 ;  /* 0x00000072052a7211 */ /* 0x000fe200078830ff */
[----:B------:R-:W-:Y:S01]  /*0290*/  IMAD.SHL.U32 R32, R250, 0x20, RZ ;  /* 0x00000020fa207824 */ /* 0x000fe200078e00ff */
[----:B------:R-:W-:Y:S02]  /*02a0*/  LEA.HI.X R39, R0, R115, RZ, 0x1, P2 ;  /* 0x0000007300277211 */ /* 0x000fe400010f0cff */
[C---:B------:R-:W-:Y:S01]  /*02b0*/  LOP3.LUT R16, R155.reuse, 0x28, RZ, 0xfc, !PT ;  /* 0x000000289b107812 */ /* 0x040fe200078efcff */
[----:B------:R0:W3:Y:S01]  /*02c0*/  LDG.E.U16 R0, desc[UR18][R36.64] ;  /* 0x0000001224007981 */ /* 0x0000e2000c1e1500 */
[C---:B------:R-:W-:Y:S01]  /*02d0*/  LOP3.LUT R22, R155.reuse, 0x40, RZ, 0xfc, !PT ;  /* 0x000000409b167812 */ /* 0x040fe200078efcff */
[----:B------:R-:W-:Y:S01]  /*02e0*/  IMAD.WIDE.U32 R38, R176, 0x2, R38 ;  /* 0x00000002b0267825 */ /* 0x000fe200078e0026 */
[----:B------:R-:W-:-:S02]  /*02f0*/  LOP3.LUT R248, R155, 0x58, RZ, 0xfc, !PT ;  /* 0x000000589bf87812 */ /* 0x000fc400078efcff */
[C---:B------:R-:W-:Y:S01]  /*0300*/  LOP3.LUT R238, R155.reuse, 0x80, RZ, 0xfc, !PT ;  /* 0x000000809bee7812 */ /* 0x040fe200078efcff */
[----:B------:R-:W-:Y:S01]  /*0310*/  IMAD.SHL.U32 R10, R16, 0x20, RZ ;  /* 0x00000020100a7824 */ /* 0x000fe200078e00ff */
[C---:B------:R-:W-:Y:S01]  /*0320*/  LOP3.LUT R242, R155.reuse, 0x70, RZ, 0xfc, !PT ;  /* 0x000000709bf27812 */ /* 0x040fe200078efcff */
[----:B------:R-:W-:Y:S01]  /*0330*/  IMAD.SHL.U32 R28, R22, 0x20, RZ ;  /* 0x00000020161c7824 */ /* 0x000fe200078e00ff */
[-C--:B------:R-:W-:Y:S01]  /*0340*/  LEA R44, P5, R14, R114.reuse, 0x6 ;  /* 0x000000720e2c7211 */ /* 0x080fe200078a30ff */
[----:B0-----:R-:W-:Y:S01]  /*0350*/  IMAD.WIDE.U32 R36, R176, 0x2, R54 ;  /* 0x00000002b0247825 */ /* 0x001fe200078e0036 */
[-C--:B------:R-:W-:Y:S02]  /*0360*/  LEA R50, P1, R20, R114.reuse, 0x6 ;  /* 0x0000007214327211 */ /* 0x080fe400078230ff */
[-C--:B------:R-:W-:Y:S01]  /*0370*/  LEA.HI.X R43, R4, R115.reuse, RZ, 0x1, P4 ;  /* 0x00000073042b7211 */ /* 0x080fe200020f0cff */
[----:B------:R-:W-:Y:S01]  /*0380*/  IMAD.WIDE.U32 R54, R176, 0x2, R62 ;  /* 0x00000002b0367825 */ /* 0x000fe200078e003e */
[C---:B------:R-:W-:Y:S01]  /*0390*/  LOP3.LUT R166, R155.reuse, 0xa0, RZ, 0xfc, !PT ;  /* 0x000000a09ba67812 */ /* 0x040fe200078efcff */
[----:B------:R-:W0:Y:S01]  /*03a0*/  LDC.64 R62, c[0x0][0x218] ;  /* 0x00008600ff3e7b82 */ /* 0x000e220000000a00 */
[-C--:B------:R-:W-:Y:S01]  /*03b0*/  LEA R56, P4, R250, R114.reuse, 0x6 ;  /* 0x00000072fa387211 */ /* 0x080fe200078830ff */
[----:B------:R-:W-:Y:S01]  /*03c0*/  IMAD.SHL.U32 R34, R248, 0x20, RZ ;  /* 0x00000020f8227824 */ /* 0x000fe200078e00ff */
[C---:B------:R-:W-:Y:S01]  /*03d0*/  LOP3.LUT R160, R155.reuse, 0xb8, RZ, 0xfc, !PT ;  /* 0x000000b89ba07812 */ /* 0x040fe200078efcff */
[----:B------:R-:W-:Y:S01]  /*03e0*/  IMAD.SHL.U32 R82, R238, 0x20, RZ ;  /* 0x00000020ee527824 */ /* 0x000fe200078e00ff */
[-C--:B------:R-:W-:Y:S01]  /*03f0*/  LEA.HI.X R45, R8, R115.reuse, RZ, 0x1, P5 ;  /* 0x00000073082d7211 */ /* 0x080fe200028f0cff */
[----:B------:R-:W-:Y:S01]  /*0400*/  IMAD.SHL.U32 R78, R242, 0x20, RZ ;  /* 0x00000020f24e7824 */ /* 0x000fe200078e00ff */
[C---:B------:R-:W-:Y:S01]  /*0410*/  LOP3.LUT R236, R155.reuse, 0x88, RZ, 0xfc, !PT ;  /* 0x000000889bec7812 */ /* 0x040fe200078efcff */
[----:B------:R-:W-:Y:S01]  /*0420*/  IMAD.SHL.U32 R90, R166, 0x20, RZ ;  /* 0x00000020a65a7824 */ /* 0x000fe200078e00ff */
[-C--:B------:R-:W-:Y:S01]  /*0430*/  LEA R46, P6, R16, R114.reuse, 0x6 ;  /* 0x00000072102e7211 */ /* 0x080fe200078c30ff */
[----:B------:R-:W-:Y:S01]  /*0440*/  IMAD.SHL.U32 R96, R160, 0x20, RZ ;  /* 0x00000020a0607824 */ /* 0x000fe200078e00ff */
[-C--:B------:R-:W-:Y:S01]  /*0450*/  LEA R52, P2, R22, R114.reuse, 0x6 ;  /* 0x0000007216347211 */ /* 0x080fe200078430ff */
[----:B------:R-:W-:Y:S01]  /*0460*/  IMAD.SHL.U32 R84, R236, 0x20, RZ ;  /* 0x00000020ec547824 */ /* 0x000fe200078e00ff */
[-C--:B------:R-:W-:Y:S01]  /*0470*/  LEA R58, P5, R248, R114.reuse, 0x6 ;  /* 0x00000072f83a7211 */ /* 0x080fe200078a30ff */
[----:B------:R1:W4:Y:S01]  /*0480*/  LDG.E.U16 R4, desc[UR18][R38.64] ;  /* 0x0000001226047981 */ /* 0x000322000c1e1500 */
[----:B------:R-:W-:Y:S01]  /*0490*/  LEA.HI.X R51, R26, R115, RZ, 0x1, P1 ;  /* 0x000000731a337211 */ /* 0x000fe200008f0cff */
[----:B------:R-:W-:Y:S01]  /*04a0*/  IMAD.WIDE.U32 R42, R176, 0x2, R42 ;  /* 0x00000002b02a7825 */ /* 0x000fe200078e002a */
[----:B------:R-:W-:Y:S01]  /*04b0*/  LEA R68, P3, R238, R114, 0x6 ;  /* 0x00000072ee447211 */ /* 0x000fe200078630ff */
[----:B------:R-:W5:Y:S01]  /*04c0*/  LDG.E.U16 R54, desc[UR18][R54.64] ;  /* 0x0000001236367981 */ /* 0x000f62000c1e1500 */
[----:B------:R-:W-:-:S02]  /*04d0*/  LOP3.LUT R246, R155, 0x60, RZ, 0xfc, !PT ;  /* 0x000000609bf67812 */ /* 0x000fc400078efcff */
[----:B------:R-:W-:Y:S02]  /*04e0*/  LEA R64, P1, R242, R114, 0x6 ;  /* 0x00000072f2407211 */ /* 0x000fe400078230ff */
[C---:B------:R-:W-:Y:S02]  /*04f0*/  LOP3.LUT R240, R155.reuse, 0x78, RZ, 0xfc, !PT ;  /* 0x000000789bf07812 */ /* 0x040fe400078efcff */
[C---:B------:R-:W-:Y:S02]  /*0500*/  LOP3.LUT R234, R155.reuse, 0x90, RZ, 0xfc, !PT ;  /* 0x000000909bea7812 */ /* 0x040fe400078efcff */
[C---:B------:R-:W-:Y:S02]  /*0510*/  LOP3.LUT R164, R155.reuse, 0xa8, RZ, 0xfc, !PT ;  /* 0x000000a89ba47812 */ /* 0x040fe400078efcff */
[----:B------:R-:W-:Y:S02]  /*0520*/  LEA.HI.X R57, R32, R115, RZ, 0x1, P4 ;  /* 0x0000007320397211 */ /* 0x000fe400020f0cff */
[----:B------:R-:W-:-:S02]  /*0530*/  LOP3.LUT R232, R155, 0x98, RZ, 0xfc, !PT ;  /* 0x000000989be87812 */ /* 0x000fc400078efcff */
[-C--:B------:R-:W-:Y:S02]  /*0540*/  LEA.HI.X R47, R10, R115.reuse, RZ, 0x1, P6 ;  /* 0x000000730a2f7211 */ /* 0x080fe400030f0cff */
[-C--:B------:R-:W-:Y:S02]  /*0550*/  LEA.HI.X R53, R28, R115.reuse, RZ, 0x1, P2 ;  /* 0x000000731c357211 */ /* 0x080fe400010f0cff */
[-C--:B------:R-:W-:Y:S02]  /*0560*/  LEA.HI.X R59, R34, R115.reuse, RZ, 0x1, P5 ;  /* 0x00000073223b7211 */ /* 0x080fe400028f0cff */
[----:B------:R-:W-:Y:S02]  /*0570*/  LEA R76, P0, R166, R114, 0x6 ;  /* 0x00000072a64c7211 */ /* 0x000fe400078030ff */
[C---:B------:R-:W-:Y:S02]  /*0580*/  LOP3.LUT R162, R155.reuse, 0xb0, RZ, 0xfc, !PT ;  /* 0x000000b09ba27812 */ /* 0x040fe400078efcff */
[----:B------:R-:W-:Y:S01]  /*0590*/  LOP3.LUT R156, R155, 0xc8, RZ, 0xfc, !PT ;  /* 0x000000c89b9c7812 */ /* 0x000fe200078efcff */
[----:B------:R-:W-:Y:S01]  /*05a0*/  IMAD.WIDE.U32 R44, R176, 0x2, R44 ;  /* 0x00000002b02c7825 */ /* 0x000fe200078e002c */
[----:B------:R-:W-:Y:S01]  /*05b0*/  LEA.HI.X R69, R82, R115, RZ, 0x1, P3 ;  /* 0x0000007352457211 */ /* 0x000fe200018f0cff */
[----:B------:R-:W5:Y:S01]  /*05c0*/  LDG.E.U16 R21, desc[UR18][R42.64] ;  /* 0x000000122a157981 */ /* 0x000f62000c1e1500 */
[----:B------:R-:W-:-:S02]  /*05d0*/  SHF.L.U32 R74, R246, 0x5, RZ ;  /* 0x00000005f64a7819 */ /* 0x000fc400000006ff */
[----:B------:R-:W-:Y:S01]  /*05e0*/  LEA.HI.X R65, R78, R115, RZ, 0x1, P1 ;  /* 0x000000734e417211 */ /* 0x000fe200008f0cff */
[----:B-1----:R-:W-:Y:S01]  /*05f0*/  IMAD.WIDE.U32 R38, R176, 0x2, R56 ;  /* 0x00000002b0267825 */ /* 0x002fe200078e0038 */
[-C--:B------:R-:W-:Y:S01]  /*0600*/  LEA R60, P6, R246, R114.reuse, 0x6 ;  /* 0x00000072f63c7211 */ /* 0x080fe200078c30ff */
[----:B------:R1:W5:Y:S01]  /*0610*/  LDG.E.U16 R23, desc[UR18][R44.64] ;  /* 0x000000122c177981 */ /* 0x000362000c1e1500 */
[----:B------:R-:W-:Y:S01]  /*0620*/  LEA R28, P3, R160, R114, 0x6 ;  /* 0x00000072a01c7211 */ /* 0x000fe200078630ff */
[----:B------:R-:W-:Y:S01]  /*0630*/  IMAD.SHL.U32 R88, R232, 0x20, RZ ;  /* 0x00000020e8587824 */ /* 0x000fe200078e00ff */
[----:B------:R-:W-:Y:S02]  /*0640*/  LOP3.LUT R174, R155, 0xf0, RZ, 0xfc, !PT ;  /* 0x000000f09bae7812 */ /* 0x000fe400078efcff */
[----:B------:R-:W-:Y:S02]  /*0650*/  SHF.L.U32 R80, R240, 0x5, RZ ;  /* 0x00000005f0507819 */ /* 0x000fe400000006ff */
[----:B------:R-:W-:-:S02]  /*0660*/  SHF.L.U32 R86, R234, 0x5, RZ ;  /* 0x00000005ea567819 */ /* 0x000fc400000006ff */
[----:B------:R-:W-:Y:S02]  /*0670*/  SHF.L.U32 R92, R164, 0x5, RZ ;  /* 0x00000005a45c7819 */ /* 0x000fe400000006ff */
[-C--:B------:R-:W-:Y:S02]  /*0680*/  LEA R66, P2, R240, R114.reuse, 0x6 ;  /* 0x00000072f0427211 */ /* 0x080fe400078430ff */
[-C--:B------:R-:W-:Y:S02]  /*0690*/  LEA R70, P4, R236, R114.reuse, 0x6 ;  /* 0x00000072ec467211 */ /* 0x080fe400078830ff */
[-C--:B------:R-:W-:Y:S02]  /*06a0*/  LEA R72, P5, R234, R114.reuse, 0x6 ;  /* 0x00000072ea487211 */ /* 0x080fe400078a30ff */
[----:B------:R-:W-:Y:S01]  /*06b0*/  LOP3.LUT R158, R155, 0xc0, RZ, 0xfc, !PT ;  /* 0x000000c09b9e7812 */ /* 0x000fe200078efcff */
[----:B------:R-:W-:Y:S01]  /*06c0*/  IMAD.WIDE.U32 R40, R176, 0x2, R58 ;  /* 0x00000002b0287825 */ /* 0x000fe200078e003a */
[----:B------:R-:W-:Y:S01]  /*06d0*/  LEA R78, P1, R164, R114, 0x6 ;  /* 0x00000072a44e7211 */ /* 0x000fe200078230ff */
[----:B------:R0:W5:Y:S01]  /*06e0*/  LDG.E.U16 R57, desc[UR18][R38.64] ;  /* 0x0000001226397981 */ /* 0x000162000c1e1500 */
[-C--:B------:R-:W-:Y:S01]  /*06f0*/  LEA.HI.X R77, R90, R115.reuse, RZ, 0x1, P0 ;  /* 0x000000735a4d7211 */ /* 0x080fe200000f0cff */
[----:B------:R-:W-:Y:S01]  /*0700*/  IMAD.SHL.U32 R94, R162, 0x20, RZ ;  /* 0x00000020a25e7824 */ /* 0x000fe200078e00ff */
[-C--:B------:R-:W-:Y:S01]  /*0710*/  LEA.HI.X R61, R74, R115.reuse, RZ, 0x1, P6 ;  /* 0x000000734a3d7211 */ /* 0x080fe200030f0cff */
[----:B------:R-:W-:Y:S01]  /*0720*/  IMAD.SHL.U32 R100, R156, 0x20, RZ ;  /* 0x000000209c647824 */ /* 0x000fe200078e00ff */
[----:B------:R-:W-:-:S02]  /*0730*/  LEA.HI.X R29, R96, R115, RZ, 0x1, P3 ;  /* 0x00000073601d7211 */ /* 0x000fc400018f0cff */
[----:B------:R-:W-:Y:S01]  /*0740*/  LOP3.LUT R172, R155, 0xe8, RZ, 0xfc, !PT ;  /* 0x000000e89bac7812 */ /* 0x000fe200078efcff */
[----:B------:R-:W-:Y:S01]  /*0750*/  IMAD.WIDE.U32 R46, R176, 0x2, R46 ;  /* 0x00000002b02e7825 */ /* 0x000fe200078e002e */
[----:B------:R-:W-:Y:S01]  /*0760*/  SHF.L.U32 R110, R174, 0x5, RZ ;  /* 0x00000005ae6e7819 */ /* 0x000fe200000006ff */
[----:B------:R0:W5:Y:S01]  /*0770*/  LDG.E.U16 R58, desc[UR18][R40.64] ;  /* 0x00000012283a7981 */ /* 0x000162000c1e1500 */
[----:B------:R-:W-:Y:S02]  /*0780*/  LEA R74, P6, R232, R114, 0x6 ;  /* 0x00000072e84a7211 */ /* 0x000fe400078c30ff */
[-C--:B------:R-:W-:Y:S01]  /*0790*/  LEA.HI.X R67, R80, R115.reuse, RZ, 0x1, P2 ;  /* 0x0000007350437211 */ /* 0x080fe200010f0cff */
[----:B------:R-:W-:Y:S01]  /*07a0*/  IMAD.WIDE.U32 R48, R176, 0x2, R48 ;  /* 0x00000002b0307825 */ /* 0x000fe200078e0030 */
[-C--:B------:R-:W-:Y:S01]  /*07b0*/  LEA.HI.X R71, R84, R115.reuse, RZ, 0x1, P4 ;  /* 0x0000007354477211 */ /* 0x080fe200020f0cff */
[----:B------:R0:W5:Y:S01]  /*07c0*/  LDG.E.U16 R82, desc[UR18][R46.64] ;  /* 0x000000122e527981 */ /* 0x000162000c1e1500 */
[----:B------:R-:W-:-:S02]  /*07d0*/  LEA.HI.X R73, R86, R115, RZ, 0x1, P5 ;  /* 0x0000007356497211 */ /* 0x000fc400028f0cff */
[-C--:B------:R-:W-:Y:S01]  /*07e0*/  LEA.HI.X R79, R92, R115.reuse, RZ, 0x1, P1 ;  /* 0x000000735c4f7211 */ /* 0x080fe200008f0cff */
[----:B------:R-:W-:Y:S01]  /*07f0*/  IMAD.WIDE.U32 R50, R176, 0x2, R50 ;  /* 0x00000002b0327825 */ /* 0x000fe200078e0032 */
[-C--:B------:R-:W-:Y:S01]  /*0800*/  LEA R10, P3, R174, R114.reuse, 0x6 ;  /* 0x00000072ae0a7211 */ /* 0x080fe200078630ff */
[----:B------:R0:W5:Y:S01]  /*0810*/  LDG.E.U16 R83, desc[UR18][R48.64] ;  /* 0x0000001230537981 */ /* 0x000162000c1e1500 */
[----:B------:R-:W-:Y:S01]  /*0820*/  SHF.L.U32 R98, R158, 0x5, RZ ;  /* 0x000000059e627819 */ /* 0x000fe200000006ff */
[----:B-1----:R-:W-:Y:S01]  /*0830*/  IMAD.WIDE.U32 R44, R176, 0x2, R64 ;  /* 0x00000002b02c7825 */ /* 0x002fe200078e0040 */
[-C--:B------:R-:W-:Y:S01]  /*0840*/  LEA R80, P2, R162, R114.reuse, 0x6 ;  /* 0x00000072a2507211 */ /* 0x080fe200078430ff */
[----:B------:R1:W5:Y:S01]  /*0850*/  LDG.E.U16 R84, desc[UR18][R50.64] ;  /* 0x0000001232547981 */ /* 0x000362000c1e1500 */
[-C--:B------:R-:W-:Y:S01]  /*0860*/  LEA R26, P4, R158, R114.reuse, 0x6 ;  /* 0x000000729e1a7211 */ /* 0x080fe200078830ff */
[----:B0-----:R-:W-:Y:S01]  /*0870*/  IMAD.WIDE.U32 R38, R176, 0x2, R76 ;  /* 0x00000002b0267825 */ /* 0x001fe200078e004c */
[----:B------:R-:W-:Y:S01]  /*0880*/  LEA R30, P5, R156, R114, 0x6 ;  /* 0x000000729c1e7211 */ /* 0x000fe200078a30ff */
[----:B------:R0:W5:Y:S01]  /*0890*/  LDG.E.U16 R56, desc[UR18][R36.64] ;  /* 0x0000001224387981 */ /* 0x000162000c1e1500 */
[C---:B------:R-:W-:Y:S01]  /*08a0*/  LOP3.LUT R168, R155.reuse, 0xd8, RZ, 0xfc, !PT ;  /* 0x000000d89ba87812 */ /* 0x040fe200078efcff */
[----:B------:R-:W-:Y:S01]  /*08b0*/  IMAD.SHL.U32 R108, R172, 0x20, RZ ;  /* 0x00000020ac6c7824 */ /* 0x000fe200078e00ff */
[----:B------:R-:W-:Y:S01]  /*08c0*/  LOP3.LUT R170, R155, 0xe0, RZ, 0xfc, !PT ;  /* 0x000000e09baa7812 */ /* 0x000fe200078efcff */
[----:B------:R-:W-:Y:S01]  /*08d0*/  IMAD.WIDE.U32 R40, R176, 0x2, R78 ;  /* 0x00000002b0287825 */ /* 0x000fe200078e004e */
[-C--:B------:R-:W-:Y:S01]  /*08e0*/  LEA.HI.X R75, R88, R115.reuse, RZ, 0x1, P6 ;  /* 0x00000073584b7211 */ /* 0x080fe200030f0cff */
[----:B------:R-:W5:Y:S01]  /*08f0*/  LDG.E.U16 R44, desc[UR18][R44.64] ;  /* 0x000000122c2c7981 */ /* 0x000f62000c1e1500 */
[----:B------:R-:W-:-:S02]  /*0900*/  LEA.HI.X R11, R110, R115, RZ, 0x1, P3 ;  /* 0x000000736e0b7211 */ /* 0x000fc400018f0cff */
[-C--:B------:R-:W-:Y:S01]  /*0910*/  LEA.HI.X R81, R94, R115.reuse, RZ, 0x1, P2 ;  /* 0x000000735e517211 */ /* 0x080fe200010f0cff */
[----:B------:R-:W-:Y:S01]  /*0920*/  IMAD.WIDE.U32 R42, R176, 0x2, R60 ;  /* 0x00000002b02a7825 */ /* 0x000fe200078e003c */
[-C--:B------:R-:W-:Y:S01]  /*0930*/  LEA.HI.X R27, R98, R115.reuse, RZ, 0x1, P4 ;  /* 0x00000073621b7211 */ /* 0x080fe200020f0cff */
[----:B------:R0:W5:Y:S01]  /*0940*/  LDG.E.U16 R60, desc[UR18][R38.64] ;  /* 0x00000012263c7981 */ /* 0x000162000c1e1500 */
[-C--:B------:R-:W-:Y:S01]  /*0950*/  LEA.HI.X R31, R100, R115.reuse, RZ, 0x1, P5 ;  /* 0x00000073641f7211 */ /* 0x080fe200028f0cff */
[----:B------:R-:W-:Y:S01]  /*0960*/  IMAD.WIDE.U32 R46, R176, 0x2, R66 ;  /* 0x00000002b02e7825 */ /* 0x000fe200078e0042 */
[C---:B------:R-:W-:Y:S01]  /*0970*/  SHF.L.U32 R104, R168.reuse, 0x5, RZ ;  /* 0x00000005a8687819 */ /* 0x040fe200000006ff */
[----:B------:R0:W5:Y:S01]  /*0980*/  LDG.E.U16 R45, desc[UR18][R40.64] ;  /* 0x00000012282d7981 */ /* 0x000162000c1e1500 */
[-C--:B------:R-:W-:Y:S01]  /*0990*/  LEA R34, P0, R168, R114.reuse, 0x6 ;  /* 0x00000072a8227211 */ /* 0x080fe200078030ff */
[----:B------:R-:W-:Y:S01]  /*09a0*/  IMAD.WIDE.U32 R48, R176, 0x2, R68 ;  /* 0x00000002b0307825 */ /* 0x000fe200078e0044 */
[-C--:B------:R-:W-:Y:S01]  /*09b0*/  LEA R8, P2, R172, R114.reuse, 0x6 ;  /* 0x00000072ac087211 */ /* 0x080fe200078430ff */
[----:B------:R-:W5:Y:S01]  /*09c0*/  LDG.E.U16 R46, desc[UR18][R46.64] ;  /* 0x000000122e2e7981 */ /* 0x000f62000c1e1500 */
[C---:B------:R-:W-:Y:S01]  /*09d0*/  LOP3.LUT R154, R155.reuse, 0xd0, RZ, 0xfc, !PT ;  /* 0x000000d09b9a7812 */ /* 0x040fe200078efcff */
[----:B-1----:R-:W-:Y:S01]  /*09e0*/  IMAD.WIDE.U32 R50, R176, 0x2, R70 ;  /* 0x00000002b0327825 */ /* 0x002fe200078e0046 */
[----:B------:R-:W-:Y:S01]  /*09f0*/  LOP3.LUT R155, R155, 0xf8, RZ, 0xfc, !PT ;  /* 0x000000f89b9b7812 */ /* 0x000fe200078efcff */
[----:B------:R-:W5:Y:S01]  /*0a00*/  LDG.E.U16 R48, desc[UR18][R48.64] ;  /* 0x0000001230307981 */ /* 0x000f62000c1e1500 */
[C---:B------:R-:W-:Y:S01]  /*0a10*/  LEA R24, P1, R170.reuse, R114, 0x6 ;  /* 0x00000072aa187211 */ /* 0x040fe200078230ff */
[----:B------:R-:W-:Y:S01]  /*0a20*/  IMAD.SHL.U32 R106, R170, 0x20, RZ ;  /* 0x00000020aa6a7824 */ /* 0x000fe200078e00ff */
[-C--:B------:R-:W-:Y:S01]  /*0a30*/  LEA.HI.X R35, R104, R115.reuse, RZ, 0x1, P0 ;  /* 0x0000007368237211 */ /* 0x080fe200000f0cff */
[----:B0-----:R-:W-:Y:S01]  /*0a40*/  IMAD.WIDE.U32 R36, R176, 0x2, R74 ;  /* 0x00000002b0247825 */ /* 0x001fe200078e004a */
[-C--:B------:R-:W-:Y:S01]  /*0a50*/  LEA.HI.X R9, R108, R115.reuse, RZ, 0x1, P2 ;  /* 0x000000736c097211 */ /* 0x080fe200010f0cff */
[----:B------:R-:W5:Y:S02]  /*0a60*/  LDG.E.U16 R50, desc[UR18][R50.64] ;  /* 0x0000001232327981 */ /* 0x000f64000c1e1500 */
[----:B------:R-:W-:Y:S01]  /*0a70*/  IMAD.WIDE.U32 R38, R176, 0x2, R10 ;  /* 0x00000002b0267825 */ /* 0x000fe200078e000a */
[----:B------:R-:W-:Y:S01]  /*0a80*/  LEA R40, P0, R12, R62, 0x4 ;  /* 0x0000003e0c287211 */ /* 0x000fe200078020ff */
[----:B------:R0:W5:Y:S01]  /*0a90*/  LDG.E.U16 R55, desc[UR18][R36.64] ;  /* 0x0000001224377981 */ /* 0x000162000c1e1500 */
[-C--:B------:R-:W-:Y:S01]  /*0aa0*/  LEA R32, P6, R154, R114.reuse, 0x6 ;  /* 0x000000729a207211 */ /* 0x080fe200078c30ff */
[----:B------:R-:W-:Y:S01]  /*0ab0*/  IMAD.WIDE.U32 R28, R176, 0x2, R28 ;  /* 0x00000002b01c7825 */ /* 0x000fe200078e001c */
[----:B------:R-:W-:Y:S01]  /*0ac0*/  LEA R2, P4, R155, R114, 0x6 ;  /* 0x000000729b027211 */ /* 0x000fe200078830ff */
[----:B------:R-:W5:Y:S01]  /*0ad0*/  LDG.E.U16 R59, desc[UR18][R42.64] ;  /* 0x000000122a3b7981 */ /* 0x000f62000c1e1500 */
[----:B------:R-:W-:Y:S01]  /*0ae0*/  LEA.HI.X R25, R106, R115, RZ, 0x1, P1 ;  /* 0x000000736a197211 */ /* 0x000fe200008f0cff */
[----:B------:R-:W-:-:S02]  /*0af0*/  IMAD.WIDE.U32 R26, R176, 0x2, R26 ;  /* 0x00000002b01a7825 */ /* 0x000fc400078e001a */
[----:B------:R-:W5:Y:S02]  /*0b00*/  LDG.E.U16 R47, desc[UR18][R28.64] ;  /* 0x000000121c2f7981 */ /* 0x000f64000c1e1500 */
[----:B------:R-:W-:Y:S02]  /*0b10*/  IMAD.WIDE.U32 R30, R176, 0x2, R30 ;  /* 0x00000002b01e7825 */ /* 0x000fe400078e001e */
[----:B------:R1:W5:Y:S02]  /*0b20*/  LDG.E.U16 R49, desc[UR18][R26.64] ;  /* 0x000000121a317981 */ /* 0x000364000c1e1500 */
[----:B------:R-:W-:Y:S02]  /*0b30*/  IMAD.SHL.U32 R10, R12, 0x8, RZ ;  /* 0x000000080c0a7824 */ /* 0x000fe400078e00ff */
[----:B------:R-:W-:Y:S01]  /*0b40*/  IMAD.SHL.U32 R102, R154, 0x20, RZ ;  /* 0x000000209a667824 */ /* 0x000fe200078e00ff */
[----:B------:R1:W5:Y:S01]  /*0b50*/  LDG.E.U16 R51, desc[UR18][R30.64] ;  /* 0x000000121e337981 */ /* 0x000362000c1e1500 */
[----:B------:R-:W-:Y:S01]  /*0b60*/  IMAD.SHL.U32 R112, R155, 0x20, RZ ;  /* 0x000000209b707824 */ /* 0x000fe200078e00ff */
[----:B------:R-:W-:Y:S01]  /*0b70*/  LEA.HI.X R41, R10, R63, RZ, 0x1, P0 ;  /* 0x0000003f0a297211 */ /* 0x000fe200000f0cff */
[----:B0-----:R-:W-:Y:S01]  /*0b80*/  IMAD.WIDE.U32 R36, R176, 0x2, R8 ;  /* 0x00000002b0247825 */ /* 0x001fe200078e0008 */
[C---:B------:R-:W-:Y:S01]  /*0b90*/  SHF.L.U32 R9, R7.reuse, 0x8, RZ ;  /* 0x0000000807097819 */ /* 0x040fe200000006ff */
[----:B------:R-:W5:Y:S01]  /*0ba0*/  LDG.E.U16 R38, desc[UR18][R38.64] ;  /* 0x0000001226267981 */ /* 0x000f62000c1e1500 */
[-C--:B-1----:R-:W-:Y:S01]  /*0bb0*/  LEA R26, P0, R7, R62.reuse, 0x9 ;  /* 0x0000003e071a7211 */ /* 0x082fe200078048ff */
[C---:B------:R-:W-:Y:S01]  /*0bc0*/  IMAD.SHL.U32 R15, R6.reuse, 0x100, RZ ;  /* 0x00000100060f7824 */ /* 0x040fe200078e00ff */
[-C--:B------:R-:W-:Y:S01]  /*0bd0*/  LEA R28, P1, R6, R62.reuse, 0x9 ;  /* 0x0000003e061c7211 */ /* 0x080fe200078248ff */
[C---:B------:R-:W-:Y:S01]  /*0be0*/  IMAD.SHL.U32 R17, R5.reuse, 0x100, RZ ;  /* 0x0000010005117824 */ /* 0x040fe200078e00ff */
[----:B------:R-:W-:Y:S01]  /*0bf0*/  LEA R30, P2, R5, R62, 0x9 ;  /* 0x0000003e051e7211 */ /* 0x000fe200078448ff */
[----:B------:R-:W-:Y:S01]  /*0c00*/  IMAD.WIDE.U32 R52, R176, 0x2, R52 ;  /* 0x00000002b0347825 */ /* 0x000fe200078e0034 */
[-C--:B------:R-:W-:Y:S01]  /*0c10*/  LEA.HI.X R33, R102, R115.reuse, RZ, 0x1, P6 ;  /* 0x0000007366217211 */ /* 0x080fe200030f0cff */
[----:B------:R-:W5:Y:S01]  /*0c20*/  LDG.E.U16 R36, desc[UR18][R36.64] ;  /* 0x0000001224247981 */ /* 0x000f62000c1e1500 */
[----:B------:R-:W-:Y:S01]  /*0c30*/  LEA.HI.X R3, R112, R115, RZ, 0x1, P4 ;  /* 0x0000007370037211 */ /* 0x000fe200020f0cff */
[----:B------:R-:W-:Y:S01]  /*0c40*/  IMAD.WIDE.U32 R24, R176, 0x2, R24 ;  /* 0x00000002b0187825 */ /* 0x000fe200078e0018 */
[-C--:B------:R-:W-:Y:S01]  /*0c50*/  LEA.HI.X R27, R9, R63.reuse, RZ, 0x1, P0 ;  /* 0x0000003f091b7211 */ /* 0x080fe200000f0cff */
[----:B------:R0:W5:Y:S01]  /*0c60*/  LDG.E.U16 R85, desc[UR18][R52.64] ;  /* 0x0000001234557981 */ /* 0x000162000c1e1500 */
[----:B------:R-:W-:-:S02]  /*0c70*/  LEA.HI.X R29, R15, R63, RZ, 0x1, P1 ;  /* 0x0000003f0f1d7211 */ /* 0x000fc400008f0cff */
[----:B------:R-:W-:Y:S01]  /*0c80*/  LEA.HI.X R31, R17, R63, RZ, 0x1, P2 ;  /* 0x0000003f111f7211 */ /* 0x000fe200010f0cff */
[C---:B------:R-:W-:Y:S01]  /*0c90*/  IMAD.WIDE.U32 R42, R176.reuse, 0x2, R80 ;  /* 0x00000002b02a7825 */ /* 0x040fe200078e0050 */
[----:B------:R1:W5:Y:S03]  /*0ca0*/  LDG.E.U16 R8, desc[UR18][R24.64] ;  /* 0x0000001218087981 */ /* 0x000366000c1e1500 */
[C---:B------:R-:W-:Y:S02]  /*0cb0*/  IMAD.WIDE.U32 R32, R176.reuse, 0x2, R32 ;  /* 0x00000002b0207825 */ /* 0x040fe400078e0020 */
[----:B------:R-:W5:Y:S02]  /*0cc0*/  LDG.E.U16 R42, desc[UR18][R42.64] ;  /* 0x000000122a2a7981 */ /* 0x000f64000c1e1500 */
[C---:B0-----:R-:W-:Y:S02]  /*0cd0*/  IMAD.WIDE.U32 R52, R176.reuse, 0x2, R72 ;  /* 0x00000002b0347825 */ /* 0x041fe400078e0048 */
[----:B------:R-:W5:Y:S02]  /*0ce0*/  LDG.E.U16 R32, desc[UR18][R32.64] ;  /* 0x0000001220207981 */ /* 0x000f64000c1e1500 */
[----:B------:R-:W-:-:S02]  /*0cf0*/  IMAD.WIDE.U32 R34, R176, 0x2, R34 ;  /* 0x00000002b0227825 */ /* 0x000fc400078e0022 */
[----:B------:R-:W5:Y:S02]  /*0d00*/  LDG.E.U16 R52, desc[UR18][R52.64] ;  /* 0x0000001234347981 */ /* 0x000f64000c1e1500 */
[C---:B------:R-:W-:Y:S02]  /*0d10*/  IMAD.WIDE.U32 R2, R176.reuse, 0x2, R2 ;  /* 0x00000002b0027825 */ /* 0x040fe400078e0002 */
[----:B------:R-:W5:Y:S02]  /*0d20*/  LDG.E.U16 R34, desc[UR18][R34.64] ;  /* 0x0000001222227981 */ /* 0x000f64000c1e1500 */
[C---:B-1----:R-:W-:Y:S02]  /*0d30*/  IMAD.WIDE.U32 R24, R176.reuse, 0x2, R40 ;  /* 0x00000002b0187825 */ /* 0x042fe400078e0028 */
[----:B------:R-:W5:Y:S02]  /*0d40*/  LDG.E.U16 R2, desc[UR18][R2.64] ;  /* 0x0000001202027981 */ /* 0x000f64000c1e1500 */
[----:B------:R-:W-:-:S02]  /*0d50*/  IMAD.WIDE.U32 R26, R176, 0x2, R26 ;  /* 0x00000002b01a7825 */ /* 0x000fc400078e001a */
[----:B------:R-:W5:Y:S02]  /*0d60*/  LDG.E.U16 R33, desc[UR18][R24.64] ;  /* 0x0000001218217981 */ /* 0x000f64000c1e1500 */
[C---:B------:R-:W-:Y:S02]  /*0d70*/  IMAD.WIDE.U32 R28, R176.reuse, 0x2, R28 ;  /* 0x00000002b01c7825 */ /* 0x040fe400078e001c */
[----:B------:R-:W5:Y:S02]  /*0d80*/  LDG.E.U16 R35, desc[UR18][R24.64+0x80] ;  /* 0x0000801218237981 */ /* 0x000f64000c1e1500 */
[----:B------:R-:W-:Y:S02]  /*0d90*/  IMAD.WIDE.U32 R30, R176, 0x2, R30 ;  /* 0x00000002b01e7825 */ /* 0x000fe400078e001e */
[----:B------:R-:W5:Y:S04]  /*0da0*/  LDG.E.U16 R39, desc[UR18][R24.64+0x100] ;  /* 0x0001001218277981 */ /* 0x000f68000c1e1500 */
        /* <DEDUP_REMOVED lines=24> */
[----:B------:R0:W5:Y:S04]  /*0f30*/  LDG.E.U16 R75, desc[UR18][R28.64+0x1c0] ;  /* 0x0001c0121c4b7981 */ /* 0x000168000c1e1500 */
[----:B------:R-:W5:Y:S04]  /*0f40*/  LDG.E.U16 R77, desc[UR18][R30.64+0x40] ;  /* 0x000040121e4d7981 */ /* 0x000f68000c1e1500 */
[----:B------:R-:W5:Y:S04]  /*0f50*/  LDG.E.U16 R79, desc[UR18][R30.64+0xc0] ;  /* 0x0000c0121e4f7981 */ /* 0x000f68000c1e1500 */
[----:B------:R-:W5:Y:S04]  /*0f60*/  LDG.E.U16 R24, desc[UR18][R30.64+0x140] ;  /* 0x000140121e187981 */ /* 0x000f68000c1e1500 */
[----:B------:R-:W5:Y:S01]  /*0f70*/  LDG.E.U16 R25, desc[UR18][R30.64+0x1c0] ;  /* 0x0001c0121e197981 */ /* 0x000f62000c1e1500 */
[----:B------:R-:W1:Y:S01]  /*0f80*/  S2UR UR16, SR_CgaCtaId ;  /* 0x00000000001079c3 */ /* 0x000e620000008800 */
[C---:B------:R-:W-:Y:S01]  /*0f90*/  LOP3.LUT R11, R13.reuse, 0xc0, RZ, 0xc0, !PT ;  /* 0x000000c00d0b7812 */ /* 0x040fe200078ec0ff */
[----:B0-----:R-:W-:Y:S01]  /*0fa0*/  IMAD R29, R12, 0x2, R176 ;  /* 0x000000020c1d7824 */ /* 0x001fe200078e02b0 */
[----:B------:R-:W-:Y:S01]  /*0fb0*/  SHF.L.U32 R26, R13, 0x1, RZ ;  /* 0x000000010d1a7819 */ /* 0x000fe200000006ff */
[----:B------:R-:W-:Y:S01]  /*0fc0*/  UMOV UR4, 0x400 ;  /* 0x0000040000047882 */ /* 0x000fe20000000000 */
[----:B------:R-:W-:Y:S01]  /*0fd0*/  SHF.R.U32.HI R27, RZ, 0x2, R11 ;  /* 0x00000002ff1b7819 */ /* 0x000fe2000001160b */
[----:B------:R-:W-:-:S03]  /*0fe0*/  IMAD.SHL.U32 R29, R29, 0x2, RZ ;  /* 0x000000021d1d7824 */ /* 0x000fc600078e00ff */
[----:B------:R-:W-:Y:S02]  /*0ff0*/  LOP3.LUT R27, R27, 0x1fe, R26, 0x78, !PT ;  /* 0x000001fe1b1b7812 */ /* 0x000fe400078e781a */
[----:B------:R-:W-:Y:S02]  /*1000*/  SHF.R.U32.HI R26, RZ, 0x1, R12 ;  /* 0x00000001ff1a7819 */ /* 0x000fe4000001160c */
[----:B------:R-:W-:Y:S02]  /*1010*/  SHF.R.U32.HI R28, RZ, 0x5, R13 ;  /* 0x00000005ff1c7819 */ /* 0x000fe4000001160d */
[----:B------:R-:W-:Y:S01]  /*1020*/  LOP3.LUT R29, R29, R26, RZ, 0x3c, !PT ;  /* 0x0000001a1d1d7212 */ /* 0x000fe200078e3cff */
[----:B-1----:R-:W-:Y:S01]  /*1030*/  ULEA UR16, UR16, UR4, 0x18 ;  /* 0x0000000410107291 */ /* 0x002fe2000f8ec03f */
[----:B------:R-:W-:-:S08]  /*1040*/  R2UR UR4, R28 ;  /* 0x000000001c0472ca */ /* 0x000fd000000e0000 */
[----:B---3--:R0:W-:Y:S04]  /*1050*/  STS.U16 [R27+UR16], R0 ;  /* 0x000000001b007988 */ /* 0x0081e80008000410 */
[----:B----4-:R-:W-:Y:S01]  /*1060*/  STS.U16 [R27+UR16+0x200], R4 ;  /* 0x000200041b007988 */ /* 0x010fe20008000410 */
[----:B0-----:R-:W-:-:S03]  /*1070*/  LOP3.LUT R0, R29, 0x40, RZ, 0x3c, !PT ;  /* 0x000000401d007812 */ /* 0x001fc600078e3cff */
[----:B--2---:R-:W-:Y:S04]  /*1080*/  STS.U16 [R27+UR16+0x400], R19 ;  /* 0x000400131b007988 */ /* 0x004fe80008000410 */
[----:B-----5:R-:W-:Y:S04]  /*1090*/  STS.U16 [R27+UR16+0x600], R21 ;  /* 0x000600151b007988 */ /* 0x020fe80008000410 */
[----:B------:R-:W-:Y:S04]  /*10a0*/  STS.U16 [R27+UR16+0x800], R23 ;  /* 0x000800171b007988 */ /* 0x000fe80008000410 */
        /* <DEDUP_REMOVED lines=43> */
[----:B------:R0:W-:Y:S04]  /*1360*/  STS.U16 [R0+UR16+0x4000], R3 ;  /* 0x0040000300007988 */ /* 0x0001e80008000410 */
[----:B------:R-:W-:Y:S04]  /*1370*/  STS.U16 [R0+UR16+0x5000], R37 ;  /* 0x0050002500007988 */ /* 0x000fe80008000410 */
[----:B------:R-:W-:Y:S01]  /*1380*/  STS.U16 [R0+UR16+0x6000], R40 ;  /* 0x0060002800007988 */ /* 0x000fe20008000410 */
[----:B------:R-:W-:Y:S01]  /*1390*/  UIADD3 UR5, UR16, 0x4000, URZ ;  /* 0x0000400010057890 */ /* 0x000fe2000fffe03f */
[----:B0-----:R-:W0:Y:S02]  /*13a0*/  LDC.64 R2, c[0x0][0x220] ;  /* 0x00008800ff027b82 */ /* 0x001e240000000a00 */
        /* <DEDUP_REMOVED lines=12> */
[----:B------:R1:W-:Y:S01]  /*1470*/  STS.U16 [R0+UR16+0x7c00], R25 ;  /* 0x007c001900007988 */ /* 0x0003e20008000410 */
[----:B------:R-:W-:Y:S01]  /*1480*/  BAR.SYNC.DEFER_BLOCKING 0x0 ;  /* 0x0000000000007b1d */ /* 0x000fe20000010000 */
[----:B------:R-:W-:-:S02]  /*1490*/  USHF.L.U32 UR4, UR4, 0x6, URZ ;  /* 0x0000000604047899 */ /* 0x000fc4000800063f */
[----:B------:R-:W-:Y:S02]  /*14a0*/  USHF.R.U32.HI UR6, URZ, 0x4, UR5 ;  /* 0x000000043f067899 */ /* 0x000fe40008011605 */
[----:B------:R-:W-:Y:S02]  /*14b0*/  ULOP3.LUT UR5, UR4, 0x100, URZ, 0xc0, !UPT ;  /* 0x0000010004057892 */ /* 0x000fe4000f8ec03f */
[----:B------:R-:W-:Y:S02]  /*14c0*/  USGXT.U32 UR4, UR6, 0xe ;  /* 0x0000000e0604789a */ /* 0x000fe40008000000 */
[----:B------:R-:W-:Y:S02]  /*14d0*/  ULEA.HI UR5, UR16, UR5, URZ, 0x1c ;  /* 0x0000000510057291 */ /* 0x000fe4000f8fe03f */
[----:B------:R-:W-:Y:S02]  /*14e0*/  ULOP3.LUT UR10, UR4, 0x1000000, URZ, 0xfc, !UPT ;  /* 0x01000000040a7892 */ /* 0x000fe4000f8efc3f */
[----:B------:R-:W-:Y:S01]  /*14f0*/  ULOP3.LUT UR8, UR5, 0x3fff, URZ, 0xc0, !UPT ;  /* 0x00003fff05087892 */ /* 0x000fe2000f8ec03f */
[----:B------:R-:W-:Y:S01]  /*1500*/  UMOV UR11, 0x40000040 ;  /* 0x40000040000b7882 */ /* 0x000fe20000000000 */
[----:B------:R-:W-:Y:S01]  /*1510*/  UMOV UR9, 0x80000020 ;  /* 0x8000002000097882 */ /* 0x000fe20000000000 */
[----:B-1----:R-:W-:-:S06]  /*1520*/  WARPGROUP.ARRIVE ;  /* 0x00000000000079c5 */ /* 0x002fcc0000000000 */
[----:B------:R-:W-:Y:S01]  /*1530*/  HGMMA.64x256x16.F32.BF16 R24, gdesc[UR8].tnspB, RZ, !UPT, gsb0 ;  /* 0x43e00000081879f0 */ /* 0x000fe2000c0018ff */
[----:B------:R-:W-:Y:S01]  /*1540*/  UIADD3 UR12, UP0, UR8, 0x2, URZ ;  /* 0x00000002080c7890 */ /* 0x000fe2000ff1e03f */
[----:B------:R-:W-:Y:S01]  /*1550*/  UMOV UR6, URZ ;  /* 0x0000003f00067c82 */ /* 0x000fe20008000000 */
[----:B------:R-:W-:Y:S01]  /*1560*/  UMOV UR14, 0x1000080 ;  /* 0x01000080000e7882 */ /* 0x000fe20000000000 */
[----:B------:R-:W-:Y:S01]  /*1570*/  UMOV UR15, 0x40000040 ;  /* 0x40000040000f7882 */ /* 0x000fe20000000000 */
[----:B------:R-:W-:Y:S01]  /*1580*/  UMOV UR5, URZ ;  /* 0x0000003f00057c82 */ /* 0x000fe20008000000 */
[----:B------:R-:W-:Y:S02]  /*1590*/  UIADD3.X UR13, UR6, -0x7fffffe0, URZ, UP0, !UPT ;  /* 0x80000020060d7890 */ /* 0x000fe400087fe43f */
[----:B------:R-:W-:Y:S01]  /*15a0*/  UIADD3.64 UR14, UR4, UR14, URZ ;  /* 0x0000000e040e7297 */ /* 0x000fe2000fffe03f */
[C---:B------:R-:W-:Y:S01]  /*15b0*/  IMAD.SHL.U32 R0, R13.reuse, 0x20, RZ ;  /* 0x000000200d007824 */ /* 0x040fe200078e00ff */
[----:B------:R-:W-:Y:S01]  /*15c0*/  SHF.R.S32.HI R21, RZ, 0x5, R13 ;  /* 0x00000005ff157819 */ /* 0x000fe2000001140d */
[C---:B------:R-:W-:Y:S01]  /*15d0*/  IMAD.SHL.U32 R4, R13.reuse, 0x200, RZ ;  /* 0x000002000d047824 */ /* 0x040fe200078e00ff */
[----:B------:R-:W-:-:S02]  /*15e0*/  SHF.L.U32 R19, R13, 0x4, RZ ;  /* 0x000000040d137819 */ /* 0x000fc400000006ff */
[----:B------:R-:W-:Y:S02]  /*15f0*/  LOP3.LUT R0, R0, 0x60, RZ, 0xc0, !PT ;  /* 0x0000006000007812 */ /* 0x000fe400078ec0ff */
[----:B------:R-:W-:Y:S02]  /*1600*/  SGXT R21, R21, 0x1 ;  /* 0x000000011515781a */ /* 0x000fe40000000200 */
[----:B------:R-:W-:Y:S02]  /*1610*/  LOP3.LUT R8, R4, 0x3000, RZ, 0xc0, !PT ;  /* 0x0000300004087812 */ /* 0x000fe400078ec0ff */
[----:B------:R-:W-:Y:S02]  /*1620*/  LOP3.LUT R4, R0, 0xf80, R19, 0xf8, !PT ;  /* 0x00000f8000047812 */ /* 0x000fe400078ef813 */
[----:B------:R-:W-:Y:S02]  /*1630*/  SHF.R.S32.HI R13, RZ, 0x2, R13 ;  /* 0x00000002ff0d7819 */ /* 0x000fe4000001140d */
[----:B------:R-:W-:Y:S01]  /*1640*/  LOP3.LUT R0, R21, 0x4010, RZ, 0xc0, !PT ;  /* 0x0000401015007812 */ /* 0x000fe200078ec0ff */
[----:B------:R-:W-:Y:S01]  /*1650*/  UIADD3.64 UR8, UR12, 0x1fe, URZ ;  /* 0x000001fe0c087897 */ /* 0x000fe2000fffe03f */
[----:B------:R-:W-:-:S02]  /*1660*/  SGXT R13, R13, 0x1 ;  /* 0x000000010d0d781a */ /* 0x000fc40000000200 */
[----:B0-----:R-:W-:Y:S01]  /*1670*/  LEA R12, P0, R12, R2, 0x5 ;  /* 0x000000020c0c7211 */ /* 0x001fe200078028ff */
[----:B------:R-:W-:Y:S01]  /*1680*/  IMAD R0, R11, 0x2, R0 ;  /* 0x000000020b007824 */ /* 0x000fe200078e0200 */
[----:B------:R-:W-:Y:S02]  /*1690*/  LOP3.LUT R8, R8, 0x70, R19, 0xf8, !PT ;  /* 0x0000007008087812 */ /* 0x000fe400078ef813 */
[----:B------:R-:W-:Y:S01]  /*16a0*/  LOP3.LUT R4, R4, 0x4010, R13, 0xf8, !PT ;  /* 0x0000401004047812 */ /* 0x000fe200078ef80d */
[----:B------:R-:W-:Y:S02]  /*16b0*/  WARPGROUP.DEPBAR.LE gsb0, 0x0 ;  /* 0x00008000000079c5 */ /* 0x000fe40000010000 */
[----:B------:R-:W-:-:S06]  /*16c0*/  WARPGROUP.ARRIVE ;  /* 0x00000000000079c5 */ /* 0x000fcc0000000000 */
[----:B------:R-:W-:Y:S01]  /*16d0*/  HGMMA.64x256x16.F32.BF16 R24, gdesc[UR12].tnspB, R24, gsb0 ;  /* 0x43e000000c1879f0 */ /* 0x000fe20008001818 */
[-C--:B------:R-:W-:Y:S02]  /*16e0*/  LEA.HI.X R13, R10, R3.reuse, RZ, 0x2, P0 ;  /* 0x000000030a0d7211 */ /* 0x080fe400000f14ff */
[----:B------:R-:W-:Y:S02]  /*16f0*/  LOP3.LUT R0, R0, R8, RZ, 0x3c, !PT ;  /* 0x0000000800007212 */ /* 0x000fe400078e3cff */
[-C--:B------:R-:W-:Y:S02]  /*1700*/  LEA R10, P2, R7, R2.reuse, 0xa ;  /* 0x00000002070a7211 */ /* 0x080fe400078450ff */
[-C--:B------:R-:W-:Y:S02]  /*1710*/  LEA R8, P3, R6, R2.reuse, 0xa ;  /* 0x0000000206087211 */ /* 0x080fe400078650ff */
[----:B------:R-:W-:Y:S02]  /*1720*/  LEA R6, P4, R5, R2, 0xa ;  /* 0x0000000205067211 */ /* 0x000fe400078850ff */
[----:B------:R-:W-:Y:S01]  /*1730*/  LEA.HI.X R11, R9, R3, RZ, 0x2, P2 ;  /* 0x00000003090b7211 */ /* 0x000fe200010f14ff */
[----:B------:R-:W-:Y:S01]  /*1740*/  IMAD.SHL.U32 R159, R16, 0x100, RZ ;  /* 0x00000100109f7824 */ /* 0x000fe200078e00ff */
[----:B------:R-:W-:-:S02]  /*1750*/  SHF.L.U32 R19, R14, 0x8, RZ ;  /* 0x000000080e137819 */ /* 0x000fc400000006ff */
[-C--:B------:R-:W-:Y:S02]  /*1760*/  LEA.HI.X R9, R15, R3.reuse, RZ, 0x2, P3 ;  /* 0x000000030f097211 */ /* 0x080fe400018f14ff */
[-C--:B------:R-:W-:Y:S01]  /*1770*/  LEA R14, P5, R14, R2.reuse, 0xa ;  /* 0x000000020e0e7211 */ /* 0x080fe200078a50ff */
[----:B------:R-:W-:Y:S01]  /*1780*/  IMAD.SHL.U32 R161, R18, 0x100, RZ ;  /* 0x0000010012a17824 */ /* 0x000fe200078e00ff */
[-C--:B------:R-:W-:Y:S01]  /*1790*/  LEA R16, P6, R16, R2.reuse, 0xa ;  /* 0x0000000210107211 */ /* 0x080fe200078c50ff */
[----:B------:R-:W-:Y:S01]  /*17a0*/  IMAD.WIDE.U32 R12, R176, 0x4, R12 ;  /* 0x00000004b00c7825 */ /* 0x000fe200078e000c */
[-C--:B------:R-:W-:Y:S02]  /*17b0*/  LEA.HI.X R7, R17, R3.reuse, RZ, 0x2, P4 ;  /* 0x0000000311077211 */ /* 0x080fe400020f14ff */
[----:B------:R-:W-:Y:S01]  /*17c0*/  LEA R18, P0, R18, R2, 0xa ;  /* 0x0000000212127211 */ /* 0x000fe200078050ff */
[----:B------:R-:W-:Y:S01]  /*17d0*/  IMAD.WIDE.U32 R10, R176, 0x4, R10 ;  /* 0x00000004b00a7825 */ /* 0x000fe200078e000a */
[----:B------:R-:W-:-:S02]  /*17e0*/  LEA.HI.X R15, R19, R3, RZ, 0x2, P5 ;  /* 0x00000003130f7211 */ /* 0x000fc400028f14ff */
[----:B------:R-:W-:Y:S01]  /*17f0*/  SHF.L.U32 R21, R20, 0x8, RZ ;  /* 0x0000000814157819 */ /* 0x000fe200000006ff */
[----:B------:R-:W-:Y:S01]  /*1800*/  IMAD.WIDE.U32 R8, R176, 0x4, R8 ;  /* 0x00000004b0087825 */ /* 0x000fe200078e0008 */
[-C--:B------:R-:W-:Y:S02]  /*1810*/  LEA.HI.X R17, R159, R3.reuse, RZ, 0x2, P6 ;  /* 0x000000039f117211 */ /* 0x080fe400030f14ff */
[-C--:B------:R-:W-:Y:S01]  /*1820*/  LEA R20, P1, R20, R2.reuse, 0xa ;  /* 0x0000000214147211 */ /* 0x080fe200078250ff */
[C---:B------:R-:W-:Y:S01]  /*1830*/  IMAD.SHL.U32 R23, R22.reuse, 0x100, RZ ;  /* 0x0000010016177824 */ /* 0x040fe200078e00ff */
[-C--:B------:R-:W-:Y:S01]  /*1840*/  LEA R22, P2, R22, R2.reuse, 0xa ;  /* 0x0000000216167211 */ /* 0x080fe200078450ff */
[----:B------:R-:W-:Y:S01]  /*1850*/  IMAD.WIDE.U32 R6, R176, 0x4, R6 ;  /* 0x00000004b0067825 */ /* 0x000fe200078e0006 */
[----:B------:R-:W-:Y:S02]  /*1860*/  SHF.L.U32 R157, R250, 0x8, RZ ;  /* 0x00000008fa9d7819 */ /* 0x000fe400000006ff */
[----:B------:R-:W-:Y:S01]  /*1870*/  LEA.HI.X R19, R161, R3, RZ, 0x2, P0 ;  /* 0x00000003a1137211 */ /* 0x000fe200000f14ff */
[----:B------:R-:W-:Y:S01]  /*1880*/  IMAD.SHL.U32 R153, R152, 0x100, RZ ;  /* 0x0000010098997824 */ /* 0x000fe200078e00ff */
[-C--:B------:R-:W-:Y:S01]  /*1890*/  LEA R250, P4, R250, R2.reuse, 0xa ;  /* 0x00000002fafa7211 */ /* 0x080fe200078850ff */
[----:B------:R-:W-:Y:S01]  /*18a0*/  IMAD.SHL.U32 R5, R248, 0x100, RZ ;  /* 0x00000100f8057824 */ /* 0x000fe200078e00ff */
[----:B------:R-:W-:-:S02]  /*18b0*/  LEA R152, P3, R152, R2, 0xa ;  /* 0x0000000298987211 */ /* 0x000fc400078650ff */
[-C--:B------:R-:W-:Y:S01]  /*18c0*/  LEA.HI.X R21, R21, R3.reuse, RZ, 0x2, P1 ;  /* 0x0000000315157211 */ /* 0x080fe200008f14ff */
[----:B------:R-:W-:Y:S01]  /*18d0*/  IMAD.SHL.U32 R159, R246, 0x100, RZ ;  /* 0x00000100f69f7824 */ /* 0x000fe200078e00ff */
[-C--:B------:R-:W-:Y:S02]  /*18e0*/  LEA R248, P5, R248, R2.reuse, 0xa ;  /* 0x00000002f8f87211 */ /* 0x080fe400078a50ff */
[-C--:B------:R-:W-:Y:S02]  /*18f0*/  LEA.HI.X R23, R23, R3.reuse, RZ, 0x2, P2 ;  /* 0x0000000317177211 */ /* 0x080fe400010f14ff */
[-C--:B------:R-:W-:Y:S02]  /*1900*/  LEA.HI.X R251, R157, R3.reuse, RZ, 0x2, P4 ;  /* 0x000000039dfb7211 */ /* 0x080fe400020f14ff */
[----:B------:R-:W-:Y:S02]  /*1910*/  LEA R246, P6, R246, R2, 0xa ;  /* 0x00000002f6f67211 */ /* 0x000fe400078c50ff */
[----:B------:R-:W-:-:S02]  /*1920*/  LEA.HI.X R153, R153, R3, RZ, 0x2, P3 ;  /* 0x0000000399997211 */ /* 0x000fc400018f14ff */
[----:B------:R-:W-:Y:S01]  /*1930*/  SHF.L.U32 R161, R244, 0x8, RZ ;  /* 0x00000008f4a17819 */ /* 0x000fe200000006ff */
[----:B------:R-:W-:Y:S01]  /*1940*/  IMAD.SHL.U32 R171, R242, 0x100, RZ ;  /* 0x00000100f2ab7824 */ /* 0x000fe200078e00ff */
[-C--:B------:R-:W-:Y:S02]  /*1950*/  LEA R244, P0, R244, R2.reuse, 0xa ;  /* 0x00000002f4f47211 */ /* 0x080fe400078050ff */
[-C--:B------:R-:W-:Y:S01]  /*1960*/  LEA.HI.X R249, R5, R3.reuse, RZ, 0x2, P5 ;  /* 0x0000000305f97211 */ /* 0x080fe200028f14ff */
[----:B------:R-:W-:Y:S01]  /*1970*/  IMAD.WIDE.U32 R250, R176, 0x4, R250 ;  /* 0x00000004b0fa7825 */ /* 0x000fe200078e00fa */
[-C--:B------:R-:W-:Y:S02]  /*1980*/  LEA R242, P1, R242, R2.reuse, 0xa ;  /* 0x00000002f2f27211 */ /* 0x080fe400078250ff */
[-C--:B------:R-:W-:Y:S01]  /*1990*/  LEA.HI.X R247, R159, R3.reuse, RZ, 0x2, P6 ;  /* 0x000000039ff77211 */ /* 0x080fe200030f14ff */
[C---:B------:R-:W-:Y:S01]  /*19a0*/  IMAD.SHL.U32 R169, R240.reuse, 0x100, RZ ;  /* 0x00000100f0a97824 */ /* 0x040fe200078e00ff */
[----:B------:R-:W-:Y:S01]  /*19b0*/  LEA R240, P2, R240, R2, 0xa ;  /* 0x00000002f0f07211 */ /* 0x000fe200078450ff */
[----:B------:R-:W-:Y:S01]  /*19c0*/  IMAD.WIDE.U32 R248, R176, 0x4, R248 ;  /* 0x00000004b0f87825 */ /* 0x000fe200078e00f8 */
[----:B------:R-:W-:-:S02]  /*19d0*/  LEA.HI.X R245, R161, R3, RZ, 0x2, P0 ;  /* 0x00000003a1f57211 */ /* 0x000fc400000f14ff */
[----:B------:R-:W-:Y:S01]  /*19e0*/  SHF.L.U32 R167, R238, 0x8, RZ ;  /* 0x00000008eea77819 */ /* 0x000fe200000006ff */
[----:B------:R-:W-:Y:S01]  /*19f0*/  IMAD.SHL.U32 R165, R236, 0x100, RZ ;  /* 0x00000100eca57824 */ /* 0x000fe200078e00ff */
[-C--:B------:R-:W-:Y:S01]  /*1a00*/  LEA R238, P3, R238, R2.reuse, 0xa ;  /* 0x00000002eeee7211 */ /* 0x080fe200078650ff */
[----:B------:R-:W-:Y:S01]  /*1a10*/  IMAD.WIDE.U32 R246, R176, 0x4, R246 ;  /* 0x00000004b0f67825 */ /* 0x000fe200078e00f6 */
[-C--:B------:R-:W-:Y:S02]  /*1a20*/  LEA.HI.X R243, R171, R3.reuse, RZ, 0x2, P1 ;  /* 0x00000003abf37211 */ /* 0x080fe400008f14ff */
[-C--:B------:R-:W-:Y:S01]  /*1a30*/  LEA R236, P4, R236, R2.reuse, 0xa ;  /* 0x00000002ecec7211 */ /* 0x080fe200078850ff */
[----:B------:R-:W-:Y:S01]  /*1a40*/  IMAD.SHL.U32 R163, R234, 0x100, RZ ;  /* 0x00000100eaa37824 */ /* 0x000fe200078e00ff */
[----:B------:R-:W-:Y:S01]  /*1a50*/  LEA.HI.X R241, R169, R3, RZ, 0x2, P2 ;  /* 0x00000003a9f17211 */ /* 0x000fe200010f14ff */
[----:B------:R-:W-:Y:S01]  /*1a60*/  IMAD.WIDE.U32 R244, R176, 0x4, R244 ;  /* 0x00000004b0f47825 */ /* 0x000fe200078e00f4 */
[----:B------:R-:W-:-:S02]  /*1a70*/  LEA R234, P5, R234, R2, 0xa ;  /* 0x00000002eaea7211 */ /* 0x000fc400078a50ff */
[-C--:B------:R-:W-:Y:S01]  /*1a80*/  LEA.HI.X R239, R167, R3.reuse, RZ, 0x2, P3 ;  /* 0x00000003a7ef7211 */ /* 0x080fe200018f14ff */
[----:B------:R-:W-:Y:S01]  /*1a90*/  IMAD.WIDE.U32 R242, R176, 0x4, R242 ;  /* 0x00000004b0f27825 */ /* 0x000fe200078e00f2 */
[C---:B------:R-:W-:Y:S02]  /*1aa0*/  SHF.L.U32 R157, R232.reuse, 0x8, RZ ;  /* 0x00000008e89d7819 */ /* 0x040fe400000006ff */
[-C--:B------:R-:W-:Y:S01]  /*1ab0*/  LEA R232, P6, R232, R2.reuse, 0xa ;  /* 0x00000002e8e87211 */ /* 0x080fe200078c50ff */
[----:B------:R-:W-:Y:S01]  /*1ac0*/  IMAD.SHL.U32 R5, R166, 0x100, RZ ;  /* 0x00000100a6057824 */ /* 0x000fe200078e00ff */
        /* <DEDUP_REMOVED lines=9> */
[----:B------:R-:W-:Y:S01]  /*1b60*/  IMAD.WIDE.U32 R236, R176, 0x4, R236 ;  /* 0x00000004b0ec7825 */ /* 0x000fe200078e00ec */
[-C--:B------:R-:W-:Y:S02]  /*1b70*/  LEA R162, P2, R162, R2.reuse, 0xa ;  /* 0x00000002a2a27211 */ /* 0x080fe400078450ff */
[-C--:B------:R-:W-:Y:S01]  /*1b80*/  LEA.HI.X R167, R5, R3.reuse, RZ, 0x2, P0 ;  /* 0x0000000305a77211 */ /* 0x080fe200000f14ff */
[C---:B------:R-:W-:Y:S01]  /*1b90*/  IMAD.SHL.U32 R175, R160.reuse, 0x100, RZ ;  /* 0x00000100a0af7824 */ /* 0x040fe200078e00ff */
[-C--:B------:R-:W-:Y:S01]  /*1ba0*/  LEA R160, P3, R160, R2.reuse, 0xa ;  /* 0x00000002a0a07211 */ /* 0x080fe200078650ff */
[----:B------:R-:W-:Y:S01]  /*1bb0*/  IMAD.WIDE.U32 R234, R176, 0x4, R234 ;  /* 0x00000004b0ea7825 */ /* 0x000fe200078e00ea */
[-C--:B------:R-:W-:Y:S02]  /*1bc0*/  LEA.HI.X R165, R159, R3.reuse, RZ, 0x2, P1 ;  /* 0x000000039fa57211 */ /* 0x080fe400008f14ff */
[----:B------:R-:W-:Y:S01]  /*1bd0*/  LEA.HI.X R163, R161, R3, RZ, 0x2, P2 ;  /* 0x00000003a1a37211 */ /* 0x000fe200010f14ff */
[C---:B------:R-:W-:Y:S01]  /*1be0*/  IMAD.SHL.U32 R178, R158.reuse, 0x100, RZ ;  /* 0x000001009eb27824 */ /* 0x040fe200078e00ff */
[----:B------:R-:W-:Y:S01]  /*1bf0*/  LEA R158, P4, R158, R2, 0xa ;  /* 0x000000029e9e7211 */ /* 0x000fe200078850ff */
[----:B------:R-:W-:Y:S01]  /*1c00*/  IMAD.WIDE.U32 R232, R176, 0x4, R232 ;  /* 0x00000004b0e87825 */ /* 0x000fe200078e00e8 */
[----:B------:R-:W-:-:S02]  /*1c10*/  SHF.L.U32 R179, R156, 0x8, RZ ;  /* 0x000000089cb37819 */ /* 0x000fc400000006ff */
[-C--:B------:R-:W-:Y:S01]  /*1c20*/  LEA R156, P5, R156, R2.reuse, 0xa ;  /* 0x000000029c9c7211 */ /* 0x080fe200078a50ff */
[----:B------:R-:W-:Y:S01]  /*1c30*/  IMAD.WIDE.U32 R166, R176, 0x4, R166 ;  /* 0x00000004b0a67825 */ /* 0x000fe200078e00a6 */
[-C--:B------:R-:W-:Y:S02]  /*1c40*/  LEA.HI.X R161, R175, R3.reuse, RZ, 0x2, P3 ;  /* 0x00000003afa17211 */ /* 0x080fe400018f14ff */
[-C--:B------:R-:W-:Y:S01]  /*1c50*/  LEA.HI.X R159, R178, R3.reuse, RZ, 0x2, P4 ;  /* 0x00000003b29f7211 */ /* 0x080fe200020f14ff */
[C---:B------:R-:W-:Y:S01]  /*1c60*/  IMAD.SHL.U32 R177, R154.reuse, 0x100, RZ ;  /* 0x000001009ab17824 */ /* 0x040fe200078e00ff */
[-C--:B------:R-:W-:Y:S01]  /*1c70*/  LEA R154, P6, R154, R2.reuse, 0xa ;  /* 0x000000029a9a7211 */ /* 0x080fe200078c50ff */
[----:B------:R-:W-:Y:S01]  /*1c80*/  IMAD.WIDE.U32 R164, R176, 0x4, R164 ;  /* 0x00000004b0a47825 */ /* 0x000fe200078e00a4 */
[C---:B------:R-:W-:Y:S02]  /*1c90*/  SHF.L.U32 R171, R170.reuse, 0x8, RZ ;  /* 0x00000008aaab7819 */ /* 0x040fe400000006ff */
[-C--:B------:R-:W-:Y:S01]  /*1ca0*/  LEA R170, P1, R170, R2.reuse, 0xa ;  /* 0x00000002aaaa7211 */ /* 0x080fe200078250ff */
[C---:B------:R-:W-:Y:S01]  /*1cb0*/  IMAD.SHL.U32 R169, R168.reuse, 0x100, RZ ;  /* 0x00000100a8a97824 */ /* 0x040fe200078e00ff */
[-C--:B------:R-:W-:Y:S01]  /*1cc0*/  LEA R168, P0, R168, R2.reuse, 0xa ;  /* 0x00000002a8a87211 */ /* 0x080fe200078050ff */
[C---:B------:R-:W-:Y:S01]  /*1cd0*/  IMAD.SHL.U32 R173, R172.reuse, 0x100, RZ ;  /* 0x00000100acad7824 */ /* 0x040fe200078e00ff */
[-C--:B------:R-:W-:Y:S01]  /*1ce0*/  LEA R172, P2, R172, R2.reuse, 0xa ;  /* 0x00000002acac7211 */ /* 0x080fe200078450ff */
[C---:B------:R-:W-:Y:S01]  /*1cf0*/  IMAD.SHL.U32 R175, R174.reuse, 0x100, RZ ;  /* 0x00000100aeaf7824 */ /* 0x040fe200078e00ff */
[----:B------:R-:W-:Y:S01]  /*1d00*/  LEA R174, P3, R174, R2, 0xa ;  /* 0x00000002aeae7211 */ /* 0x000fe200078650ff */
[----:B------:R-:W-:Y:S01]  /*1d10*/  IMAD.WIDE.U32 R162, R176, 0x4, R162 ;  /* 0x00000004b0a27825 */ /* 0x000fe200078e00a2 */
[----:B------:R-:W-:-:S02]  /*1d20*/  LEA.HI.X R157, R179, R3, RZ, 0x2, P5 ;  /* 0x00000003b39d7211 */ /* 0x000fc400028f14ff */
[C---:B------:R-:W-:Y:S01]  /*1d30*/  LEA R2, P4, R155.reuse, R2, 0xa ;  /* 0x000000029b027211 */ /* 0x040fe200078850ff */
[C---:B------:R-:W-:Y:S01]  /*1d40*/  IMAD.WIDE.U32 R160, R176.reuse, 0x4, R160 ;  /* 0x00000004b0a07825 */ /* 0x040fe200078e00a0 */
[----:B------:R-:W-:Y:S02]  /*1d50*/  SHF.L.U32 R5, R155, 0x8, RZ ;  /* 0x000000089b057819 */ /* 0x000fe400000006ff */
[-C--:B------:R-:W-:Y:S01]  /*1d60*/  LEA.HI.X R155, R177, R3.reuse, RZ, 0x2, P6 ;  /* 0x00000003b19b7211 */ /* 0x080fe200030f14ff */
[C---:B------:R-:W-:Y:S01]  /*1d70*/  IMAD.WIDE.U32 R158, R176.reuse, 0x4, R158 ;  /* 0x00000004b09e7825 */ /* 0x040fe200078e009e */
[-C--:B------:R-:W-:Y:S02]  /*1d80*/  LEA.HI.X R169, R169, R3.reuse, RZ, 0x2, P0 ;  /* 0x00000003a9a97211 */ /* 0x080fe400000f14ff */
[-C--:B------:R-:W-:Y:S01]  /*1d90*/  LEA.HI.X R171, R171, R3.reuse, RZ, 0x2, P1 ;  /* 0x00000003abab7211 */ /* 0x080fe200008f14ff */
[----:B------:R-:W-:Y:S01]  /*1da0*/  IMAD.WIDE.U32 R156, R176, 0x4, R156 ;  /* 0x00000004b09c7825 */ /* 0x000fe200078e009c */
[----:B------:R-:W-:-:S03]  /*1db0*/  LEA.HI.X R173, R173, R3, RZ, 0x2, P2 ;  /* 0x00000003adad7211 */ /* 0x000fc600010f14ff */
[----:B------:R-:W-:Y:S01]  /*1dc0*/  IMAD.WIDE.U32 R154, R176, 0x4, R154 ;  /* 0x00000004b09a7825 */ /* 0x000fe200078e009a */
[-C--:B------:R-:W-:Y:S02]  /*1dd0*/  LEA.HI.X R175, R175, R3.reuse, RZ, 0x2, P3 ;  /* 0x00000003afaf7211 */ /* 0x080fe400018f14ff */
[----:B------:R-:W-:Y:S01]  /*1de0*/  LEA.HI.X R3, R5, R3, RZ, 0x2, P4 ;  /* 0x0000000305037211 */ /* 0x000fe200020f14ff */
[----:B------:R-:W-:Y:S02]  /*1df0*/  WARPGROUP.DEPBAR.LE gsb0, 0x0 ;  /* 0x00008000000079c5 */ /* 0x000fe40000010000 */
[----:B------:R-:W-:Y:S04]  /*1e00*/  STL.64 [R1], R24 ;  /* 0x0000001801007387 */ /* 0x000fe80000100a00 */
[----:B------:R-:W-:Y:S04]  /*1e10*/  STL.64 [R1+0x8], R26 ;  /* 0x0000081a01007387 */ /* 0x000fe80000100a00 */
[----:B------:R-:W-:Y:S04]  /*1e20*/  STL.64 [R1+0x10], R28 ;  /* 0x0000101c01007387 */ /* 0x000fe80000100a00 */
[----:B------:R-:W-:Y:S04]  /*1e30*/  STL.64 [R1+0x18], R30 ;  /* 0x0000181e01007387 */ /* 0x000fe80000100a00 */
[----:B------:R-:W-:Y:S04]  /*1e40*/  STL.64 [R1+0x20], R32 ;  /* 0x0000202001007387 */ /* 0x000fe80000100a00 */
[----:B------:R-:W-:Y:S04]  /*1e50*/  STL.64 [R1+0x28], R34 ;  /* 0x0000282201007387 */ /* 0x000fe80000100a00 */
[----:B------:R-:W-:Y:S04]  /*1e60*/  STL [R1+0x30], R36 ;  /* 0x0000302401007387 */ /* 0x000fe80000100800 */
[----:B------:R-:W-:Y:S04]  /*1e70*/  STL [R1+0x34], R38 ;  /* 0x0000342601007387 */ /* 0x000fe80000100800 */
[----:B------:R-:W-:Y:S04]  /*1e80*/  STL.64 [R1+0x38], R40 ;  /* 0x0000382801007387 */ /* 0x000fe80000100a00 */
[----:B------:R-:W-:Y:S04]  /*1e90*/  STL.64 [R1+0x40], R42 ;  /* 0x0000402a01007387 */ /* 0x000fe80000100a00 */
[----:B------:R-:W-:Y:S04]  /*1ea0*/  STL.64 [R1+0x48], R44 ;  /* 0x0000482c01007387 */ /* 0x000fe80000100a00 */
[----:B------:R-:W-:Y:S04]  /*1eb0*/  STL.64 [R1+0x50], R46 ;  /* 0x0000502e01007387 */ /* 0x000fe80000100a00 */
[----:B------:R-:W-:Y:S04]  /*1ec0*/  STL.64 [R1+0x58], R48 ;  /* 0x0000583001007387 */ /* 0x000fe80000100a00 */
[----:B------:R-:W-:Y:S04]  /*1ed0*/  STL [R1+0x60], R50 ;  /* 0x0000603201007387 */ /* 0x000fe80000100800 */
[----:B------:R-:W-:Y:S04]  /*1ee0*/  STL [R1+0x64], R52 ;  /* 0x0000643401007387 */ /* 0x000fe80000100800 */
[----:B------:R-:W-:Y:S04]  /*1ef0*/  STL [R1+0x68], R54 ;  /* 0x0000683601007387 */ /* 0x000fe80000100800 */
[----:B------:R-:W-:Y:S04]  /*1f00*/  STL.64 [R1+0x70], R56 ;  /* 0x0000703801007387 */ /* 0x000fe80000100a00 */
        /* <DEDUP_REMOVED lines=8> */
[----:B------:R-:W-:Y:S04]  /*1f90*/  STL [R1+0xb8], R75 ;  /* 0x0000b84b01007387 */ /* 0x000fe80000100800 */
[----:B------:R-:W-:Y:S04]  /*1fa0*/  STL.64 [R1+0xc0], R76 ;  /* 0x0000c04c01007387 */ /* 0x000fe80000100a00 */
        /* <DEDUP_REMOVED lines=17> */
[----:B------:R-:W-:Y:S01]  /*20c0*/  STL [R1+0x120], R120 ;  /* 0x0001207801007387 */ /* 0x000fe20000100800 */
[----:B------:R-:W-:-:S03]  /*20d0*/  MOV R231, R51 ;  /* 0x0000003300e77202 */ /* 0x000fc60000000f00 */
[----:B------:R-:W-:Y:S01]  /*20e0*/  STL [R1+0x124], R122 ;  /* 0x0001247a01007387 */ /* 0x000fe20000100800 */
[----:B------:R-:W-:Y:S01]  /*20f0*/  IMAD.MOV.U32 R228, RZ, RZ, R37 ;  /* 0x000000ffffe47224 */ /* 0x000fe200078e0025 */
[----:B------:R-:W-:Y:S02]  /*2100*/  MOV R201, R53 ;  /* 0x0000003500c97202 */ /* 0x000fe40000000f00 */
[----:B------:R-:W-:Y:S01]  /*2110*/  STL [R1+0x128], R124 ;  /* 0x0001287c01007387 */ /* 0x000fe20000100800 */
[----:B------:R-:W-:Y:S01]  /*2120*/  IMAD.MOV.U32 R224, RZ, RZ, R39 ;  /* 0x000000ffffe07224 */ /* 0x000fe200078e0027 */
[----:B------:R-:W-:Y:S01]  /*2130*/  MOV R199, R100 ;  /* 0x0000006400c77202 */ /* 0x000fe20000000f00 */
[----:B------:R-:W-:Y:S01]  /*2140*/  IMAD.MOV.U32 R200, RZ, RZ, R55 ;  /* 0x000000ffffc87224 */ /* 0x000fe200078e0037 */
[----:B------:R-:W-:Y:S01]  /*2150*/  STL [R1+0x12c], R136 ;  /* 0x00012c8801007387 */ /* 0x000fe20000100800 */
[----:B------:R-:W-:Y:S01]  /*2160*/  IMAD.MOV.U32 R252, RZ, RZ, R74 ;  /* 0x000000fffffc7224 */ /* 0x000fe200078e004a */
[----:B------:R-:W-:Y:S01]  /*2170*/  MOV R196, R118 ;  /* 0x0000007600c47202 */ /* 0x000fe20000000f00 */
        /* <DEDUP_REMOVED lines=29> */
[----:B------:R0:W-:Y:S01]  /*2350*/  STL [R1+0x130], R138 ;  /* 0x0001308a01007387 */ /* 0x0001e20000100800 */
[----:B------:R-:W-:-:S02]  /*2360*/  IMAD.MOV.U32 R226, RZ, RZ, R128 ;  /* 0x000000ffffe27224 */ /* 0x000fc400078e0080 */
[----:B------:R-:W-:Y:S02]  /*2370*/  IMAD.MOV.U32 R223, RZ, RZ, R144 ;  /* 0x000000ffffdf7224 */ /* 0x000fe400078e0090 */
[----:B------:R-:W-:Y:S02]  /*2380*/  IMAD.MOV.U32 R222, RZ, RZ, R146 ;  /* 0x000000ffffde7224 */ /* 0x000fe400078e0092 */
[----:B------:R-:W-:Y:S02]  /*2390*/  IMAD.MOV.U32 R220, RZ, RZ, R134 ;  /* 0x000000ffffdc7224 */ /* 0x000fe400078e0086 */
[----:B------:R-:W-:Y:S02]  /*23a0*/  IMAD.MOV.U32 R219, RZ, RZ, R148 ;  /* 0x000000ffffdb7224 */ /* 0x000fe400078e0094 */
[----:B------:R-:W-:Y:S02]  /*23b0*/  IMAD.MOV.U32 R217, RZ, RZ, R121 ;  /* 0x000000ffffd97224 */ /* 0x000fe400078e0079 */
        /* <DEDUP_REMOVED lines=10> */
[----:B0-----:R-:W-:-:S06]  /*2460*/  WARPGROUP.ARRIVE ;  /* 0x00000000000079c5 */ /* 0x001fcc0000000000 */
[----:B------:R-:W-:Y:S01]  /*2470*/  HGMMA.64x256x16.F32.BF16 R24, gdesc[UR8].tnspB, RZ, !UPT, gsb0 ;  /* 0x43e00000081879f0 */ /* 0x000fe2000c0018ff */
[----:B------:R-:W-:Y:S04]  /*2480*/  STL.64 [R1+0x180], R12 ;  /* 0x0001800c01007387 */ /* 0x000fe80000100a00 */
[----:B------:R0:W-:Y:S04]  /*2490*/  STL.64 [R1+0x178], R10 ;  /* 0x0001780a01007387 */ /* 0x0001e80000100a00 */
[----:B------:R1:W-:Y:S04]  /*24a0*/  STL.64 [R1+0x170], R8 ;  /* 0x0001700801007387 */ /* 0x0003e80000100a00 */
[----:B------:R2:W-:Y:S01]  /*24b0*/  STL.64 [R1+0x168], R6 ;  /* 0x0001680601007387 */ /* 0x0005e20000100a00 */
[----:B0-----:R-:W-:-:S04]  /*24c0*/  IMAD.WIDE.U32 R10, R176, 0x4, R14 ;  /* 0x00000004b00a7825 */ /* 0x001fc800078e000e */
[C---:B-1----:R-:W-:Y:S01]  /*24d0*/  IMAD.WIDE.U32 R8, R176.reuse, 0x4, R16 ;  /* 0x00000004b0087825 */ /* 0x042fe200078e0010 */
[----:B------:R0:W-:Y:S03]  /*24e0*/  STL.64 [R1+0x160], R10 ;  /* 0x0001600a01007387 */ /* 0x0001e60000100a00 */
[C---:B--2---:R-:W-:Y:S01]  /*24f0*/  IMAD.WIDE.U32 R6, R176.reuse, 0x4, R18 ;  /* 0x00000004b0067825 */ /* 0x044fe200078e0012 */
[----:B------:R1:W-:Y:S04]  /*2500*/  STL.64 [R1+0x158], R8 ;  /* 0x0001580801007387 */ /* 0x0003e80000100a00 */
[----:B------:R2:W-:Y:S01]  /*2510*/  STL.64 [R1+0x150], R6 ;  /* 0x0001500601007387 */ /* 0x0005e20000100a00 */
[----:B0-----:R-:W-:-:S04]  /*2520*/  IMAD.WIDE.U32 R10, R176, 0x4, R20 ;  /* 0x00000004b00a7825 */ /* 0x001fc800078e0014 */
[C---:B-1----:R-:W-:Y:S01]  /*2530*/  IMAD.WIDE.U32 R8, R176.reuse, 0x4, R22 ;  /* 0x00000004b0087825 */ /* 0x042fe200078e0016 */
[----:B------:R0:W-:Y:S03]  /*2540*/  STL.64 [R1+0x148], R10 ;  /* 0x0001480a01007387 */ /* 0x0001e60000100a00 */
[C---:B--2---:R-:W-:Y:S01]  /*2550*/  IMAD.WIDE.U32 R6, R176.reuse, 0x4, R152 ;  /* 0x00000004b0067825 */ /* 0x044fe200078e0098 */
[----:B------:R1:W-:Y:S04]  /*2560*/  STL.64 [R1+0x140], R8 ;  /* 0x0001400801007387 */ /* 0x0003e80000100a00 */
[----:B------:R-:W-:Y:S04]  /*2570*/  STL [R1+0x264], R250 ;  /* 0x000264fa01007387 */ /* 0x000fe80000100800 */
[----:B------:R2:W-:Y:S04]  /*2580*/  STL.64 [R1+0x138], R6 ;  /* 0x0001380601007387 */ /* 0x0005e80000100a00 */
        /* <DEDUP_REMOVED lines=25> */
[----:B------:R-:W-:-:S03]  /*2720*/  IMAD.WIDE.U32 R152, R176, 0x4, R168 ;  /* 0x00000004b0987825 */ /* 0x000fc600078e00a8 */
[----:B------:R-:W-:Y:S04]  /*2730*/  STL [R1+0x1fc], R160 ;  /* 0x0001fca001007387 */ /* 0x000fe80000100800 */
[----:B------:R-:W-:Y:S01]  /*2740*/  STL [R1+0x1f8], R161 ;  /* 0x0001f8a101007387 */ /* 0x000fe20000100800 */
[----:B0-----:R-:W-:-:S03]  /*2750*/  IMAD.WIDE.U32 R10, R176, 0x4, R170 ;  /* 0x00000004b00a7825 */ /* 0x001fc600078e00aa */
[----:B------:R-:W-:Y:S04]  /*2760*/  STL [R1+0x1f4], R158 ;  /* 0x0001f49e01007387 */ /* 0x000fe80000100800 */
[----:B------:R-:W-:Y:S01]  /*2770*/  STL [R1+0x1f0], R159 ;  /* 0x0001f09f01007387 */ /* 0x000fe20000100800 */
[----:B-1----:R-:W-:-:S03]  /*2780*/  IMAD.WIDE.U32 R8, R176, 0x4, R172 ;  /* 0x00000004b0087825 */ /* 0x002fc600078e00ac */
[----:B------:R-:W-:Y:S04]  /*2790*/  STL [R1+0x1ec], R156 ;  /* 0x0001ec9c01007387 */ /* 0x000fe80000100800 */
[----:B------:R-:W-:Y:S01]  /*27a0*/  STL [R1+0x1e8], R157 ;  /* 0x0001e89d01007387 */ /* 0x000fe20000100800 */
[----:B--2---:R-:W-:-:S03]  /*27b0*/  IMAD.WIDE.U32 R6, R176, 0x4, R174 ;  /* 0x00000004b0067825 */ /* 0x004fc600078e00ae */
[----:B------:R-:W-:Y:S04]  /*27c0*/  STL [R1+0x1e0], R154 ;  /* 0x0001e09a01007387 */ /* 0x000fe80000100800 */
[----:B------:R-:W-:Y:S01]  /*27d0*/  STL [R1+0x1dc], R155 ;  /* 0x0001dc9b01007387 */ /* 0x000fe20000100800 */
[----:B------:R-:W-:-:S03]  /*27e0*/  IMAD.WIDE.U32 R2, R176, 0x4, R2 ;  /* 0x00000004b0027825 */ /* 0x000fc600078e0002 */
        /* <DEDUP_REMOVED lines=10> */
[----:B------:R-:W2:Y:S04]  /*2890*/  LDL.LU R16, [R1] ;  /* 0x0000000001107983 */ /* 0x000ea80000300800 */
[----:B------:R-:W2:Y:S04]  /*28a0*/  LDL.LU R17, [R1+0x8] ;  /* 0x0000080001117983 */ /* 0x000ea80000300800 */
[----:B------:R-:W2:Y:S04]  /*28b0*/  LDL.LU R18, [R1+0x38] ;  /* 0x0000380001127983 */ /* 0x000ea80000300800 */
[----:B------:R-:W2:Y:S04]  /*28c0*/  LDL.LU R19, [R1+0x40] ;  /* 0x0000400001137983 */ /* 0x000ea80000300800 */
[----:B------:R-:W3:Y:S04]  /*28d0*/  LDL.LU R12, [R1+0x10] ;  /* 0x00001000010c7983 */ /* 0x000ee80000300800 */
[----:B------:R-:W3:Y:S04]  /*28e0*/  LDL.LU R13, [R1+0x18] ;  /* 0x00001800010d7983 */ /* 0x000ee80000300800 */
[----:B------:R-:W3:Y:S04]  /*28f0*/  LDL.LU R14, [R1+0x48] ;  /* 0x00004800010e7983 */ /* 0x000ee80000300800 */
[----:B------:R-:W3:Y:S01]  /*2900*/  LDL.LU R15, [R1+0x50] ;  /* 0x00005000010f7983 */ /* 0x000ee20000300800 */
[----:B------:R-:W-:Y:S01]  /*2910*/  UIADD3.64 UR4, UR12, 0x200, URZ ;  /* 0x000002000c047897 */ /* 0x000fe2000fffe03f */
[----:B------:R-:W-:-:S02]  /*2920*/  WARPGROUP.DEPBAR.LE gsb0, 0x0 ;  /* 0x00008000000079c5 */ /* 0x000fc40000010000 */
[----:B------:R-:W-:Y:S01]  /*2930*/  WARPGROUP.ARRIVE ;  /* 0x00000000000079c5 */ /* 0x000fe20000000000 */
[----:B------:R-:W-:Y:S01]  /*2940*/  UMOV UR6, UR14 ;  /* 0x0000000e00067c82 */ /* 0x000fe20008000000 */
[----:B------:R-:W-:-:S04]  /*2950*/  UMOV UR7, UR15 ;  /* 0x0000000f00077c82 */ /* 0x000fc80008000000 */
[----:B------:R-:W-:Y:S03]  /*2960*/  HGMMA.64x256x16.F32.BF16 R24, gdesc[UR4].tnspB, R24, gsb0 ;  /* 0x43e00000041879f0 */ /* 0x000fe60008001818 */
[----:B------:R-:W-:Y:S02]  /*2970*/  WARPGROUP.DEPBAR.LE gsb0, 0x0 ;  /* 0x00008000000079c5 */ /* 0x000fe40000010000 */
[----:B------:R-:W-:Y:S06]  /*2980*/  BAR.SYNC.DEFER_BLOCKING 0x0 ;  /* 0x0000000000007b1d */ /* 0x000fec0000010000 */
[----:B---3--:R0:W-:Y:S04]  /*2990*/  STS.128 [R4+UR16+0x1000], R12 ;  /* 0x0010000c04007988 */ /* 0x0081e80008000c10 */
[----:B0-----:R-:W3:Y:S04]  /*29a0*/  LDL.LU R12, [R1+0x20] ;  /* 0x00002000010c7983 */ /* 0x001ee80000300800 */
[----:B------:R-:W3:Y:S04]  /*29b0*/  LDL.LU R13, [R1+0x28] ;  /* 0x00002800010d7983 */ /* 0x000ee80000300800 */
[----:B------:R-:W3:Y:S04]  /*29c0*/  LDL.LU R14, [R1+0x58] ;  /* 0x00005800010e7983 */ /* 0x000ee80000300800 */
[----:B------:R-:W3:Y:S04]  /*29d0*/  LDL.LU R15, [R1+0x60] ;  /* 0x00006000010f7983 */ /* 0x000ee80000300800 */
[----:B--2---:R0:W-:Y:S04]  /*29e0*/  STS.128 [R4+UR16], R16 ;  /* 0x0000001004007988 */ /* 0x0041e80008000c10 */
[----:B0-----:R-:W2:Y:S04]  /*29f0*/  LDL.LU R16, [R1+0x30] ;  /* 0x0000300001107983 */ /* 0x001ea80000300800 */
[----:B------:R-:W2:Y:S04]  /*2a00*/  LDL.LU R17, [R1+0x34] ;  /* 0x0000340001117983 */ /* 0x000ea80000300800 */
[----:B------:R-:W2:Y:S04]  /*2a10*/  LDL.LU R18, [R1+0x64] ;  /* 0x0000640001127983 */ /* 0x000ea80000300800 */
[----:B------:R-:W2:Y:S04]  /*2a20*/  LDL.LU R19, [R1+0x68] ;  /* 0x0000680001137983 */ /* 0x000ea80000300800 */
[----:B---3--:R0:W-:Y:S04]  /*2a30*/  STS.128 [R4+UR16+0x2000], R12 ;  /* 0x0020000c04007988 */ /* 0x0081e80008000c10 */
[----:B0-----:R-:W3:Y:S04]  /*2a40*/  LDL.LU R12, [R1+0x4] ;  /* 0x00000400010c7983 */ /* 0x001ee80000300800 */
[----:B------:R-:W3:Y:S04]  /*2a50*/  LDL.LU R13, [R1+0xc] ;  /* 0x00000c00010d7983 */ /* 0x000ee80000300800 */
[----:B------:R-:W3:Y:S04]  /*2a60*/  LDL.LU R14, [R1+0x3c] ;  /* 0x00003c00010e7983 */ /* 0x000ee80000300800 */
[----:B------:R-:W3:Y:S01]  /*2a70*/  LDL.LU R15, [R1+0x44] ;  /* 0x00004400010f7983 */ /* 0x000ee20000300800 */
[----:B------:R-:W-:-:S03]  /*2a80*/  LOP3.LUT R5, R4, 0x10, RZ, 0x3c, !PT ;  /* 0x0000001004057812 */ /* 0x000fc600078e3cff */
[----:B--2---:R-:W-:Y:S04]  /*2a90*/  STS.128 [R4+UR16+0x3000], R16 ;  /* 0x0030001004007988 */ /* 0x004fe80008000c10 */
[----:B---3--:R0:W-:Y:S04]  /*2aa0*/  STS.128 [R5+UR16], R12 ;  /* 0x0000000c05007988 */ /* 0x0081e80008000c10 */
[----:B0-----:R-:W2:Y:S04]  /*2ab0*/  LDL.LU R12, [R1+0x14] ;  /* 0x00001400010c7983 */ /* 0x001ea80000300800 */
[----:B------:R-:W2:Y:S04]  /*2ac0*/  LDL.LU R13, [R1+0x1c] ;  /* 0x00001c00010d7983 */ /* 0x000ea80000300800 */
[----:B------:R-:W2:Y:S04]  /*2ad0*/  LDL.LU R14, [R1+0x4c] ;  /* 0x00004c00010e7983 */ /* 0x000ea80000300800 */
[----:B------:R-:W2:Y:S04]  /*2ae0*/  LDL.LU R15, [R1+0x54] ;  /* 0x00005400010f7983 */ /* 0x000ea80000300800 */
[----:B------:R-:W3:Y:S04]  /*2af0*/  LDL.LU R16, [R1+0x24] ;  /* 0x0000240001107983 */ /* 0x000ee80000300800 */
[----:B------:R-:W3:Y:S04]  /*2b00*/  LDL.LU R17, [R1+0x2c] ;  /* 0x00002c0001117983 */ /* 0x000ee80000300800 */
[----:B------:R-:W3:Y:S01]  /*2b10*/  LDL.LU R18, [R1+0x5c] ;  /* 0x00005c0001127983 */ /* 0x000ee20000300800 */
[----:B------:R-:W-:-:S03]  /*2b20*/  IMAD.MOV.U32 R19, RZ, RZ, R231 ;  /* 0x000000ffff137224 */ /* 0x000fc600078e00e7 */
[----:B--2---:R0:W-:Y:S02]  /*2b30*/  STS.128 [R5+UR16+0x1000], R12 ;  /* 0x0010000c05007988 */ /* 0x0041e40008000c10 */
[----:B0-----:R-:W-:Y:S01]  /*2b40*/  IMAD.MOV.U32 R12, RZ, RZ, R228 ;  /* 0x000000ffff0c7224 */ /* 0x001fe200078e00e4 */
[----:B------:R-:W-:Y:S01]  /*2b50*/  MOV R13, R224 ;  /* 0x000000e0000d7202 */ /* 0x000fe20000000f00 */
[----:B------:R-:W-:Y:S02]  /*2b60*/  IMAD.MOV.U32 R14, RZ, RZ, R201 ;  /* 0x000000ffff0e7224 */ /* 0x000fe400078e00c9 */
[----:B------:R-:W-:Y:S01]  /*2b70*/  IMAD.MOV.U32 R15, RZ, RZ, R200 ;  /* 0x000000ffff0f7224 */ /* 0x000fe200078e00c8 */
[----:B---3--:R-:W-:Y:S04]  /*2b80*/  STS.128 [R5+UR16+0x2000], R16 ;  /* 0x0020001005007988 */ /* 0x008fe80008000c10 */
[----:B------:R-:W-:Y:S01]  /*2b90*/  STS.128 [R5+UR16+0x3000], R12 ;  /* 0x0030000c05007988 */ /* 0x000fe20008000c10 */
[----:B------:R-:W-:Y:S06]  /*2ba0*/  BAR.SYNC.DEFER_BLOCKING 0x0 ;  /* 0x0000000000007b1d */ /* 0x000fec0000010000 */
[----:B------:R-:W0:Y:S04]  /*2bb0*/  LDS.128 R8, [R0+UR16] ;  /* 0x0000001000087984 */ /* 0x000e280008000c00 */
[----:B------:R-:W-:Y:S04]  /*2bc0*/  LDS.128 R20, [R0+UR16+0x400] ;  /* 0x0004001000147984 */ /* 0x000fe80008000c00 */
[----:B------:R-:W-:Y:S01]  /*2bd0*/  LDS.128 R16, [R0+UR16+0x600] ;  /* 0x0006001000107984 */ /* 0x000fe20008000c00 */
[----:B0-----:R-:W-:Y:S01]  /*2be0*/  IMAD.MOV.U32 R201, RZ, RZ, R8 ;  /* 0x000000ffffc97224 */ /* 0x001fe200078e0008 */
[----:B------:R-:W-:Y:S01]  /*2bf0*/  MOV R224, R9 ;  /* 0x0000000900e07202 */ /* 0x000fe20000000f00 */
[----:B------:R-:W-:-:S02]  /*2c00*/  IMAD.MOV.U32 R200, RZ, RZ, R10 ;  /* 0x000000ffffc87224 */ /* 0x000fc400078e000a */
[----:B------:R-:W-:Y:S02]  /*2c10*/  IMAD.MOV.U32 R231, RZ, RZ, R11 ;  /* 0x000000ffffe77224 */ /* 0x000fe400078e000b */
[----:B------:R-:W0:Y:S04]  /*2c20*/  LDS.128 R8, [R0+UR16+0x200] ;  /* 0x0002001000087984 */ /* 0x000e280008000c00 */
[----:B0-----:R-:W-:Y:S01]  /*2c30*/  STL [R1+0x1a8], R9 ;  /* 0x0001a80901007387 */ /* 0x001fe20000100800 */
[----:B------:R-:W-:-:S03]  /*2c40*/  IMAD.MOV.U32 R228, RZ, RZ, R8 ;  /* 0x000000ffffe47224 */ /* 0x000fc600078e0008 */
[----:B------:R-:W-:Y:S04]  /*2c50*/  STL.64 [R1+0x1b0], R10 ;  /* 0x0001b00a01007387 */ /* 0x000fe80000100a00 */
[----:B------:R-:W0:Y:S02]  /*2c60*/  LDS.128 R8, [R0+UR16+0x800] ;  /* 0x0008001000087984 */ /* 0x000e240008000c00 */
[----:B0-----:R-:W-:Y:S01]  /*2c70*/  MOV R250, R8 ;  /* 0x0000000800fa7202 */ /* 0x001fe20000000f00 */
[----:B------:R-:W-:Y:S01]  /*2c80*/  IMAD.MOV.U32 R251, RZ, RZ, R10 ;  /* 0x000000fffffb7224 */ /* 0x000fe200078e000a */
[----:B------:R-:W-:Y:S01]  /*2c90*/  MOV R249, R11 ;  /* 0x0000000b00f97202 */ /* 0x000fe20000000f00 */
[----:B------:R-:W-:Y:S02]  /*2ca0*/  IMAD.MOV.U32 R248, RZ, RZ, R9 ;  /* 0x000000fffff87224 */ /* 0x000fe400078e0009 */
[----:B------:R-:W0:Y:S02]  /*2cb0*/  LDS.128 R8, [R0+UR16+0xa00] ;  /* 0x000a001000087984 */ /* 0x000e240008000c00 */
[----:B0-----:R-:W-:Y:S01]  /*2cc0*/  IMAD.MOV.U32 R246, RZ, RZ, R8 ;  /* 0x000000fffff67224 */ /* 0x001fe200078e0008 */
[----:B------:R-:W-:Y:S01]  /*2cd0*/  MOV R244, R9 ;  /* 0x0000000900f47202 */ /* 0x000fe20000000f00 */
[----:B------:R-:W-:-:S02]  /*2ce0*/  IMAD.MOV.U32 R247, RZ, RZ, R10 ;  /* 0x000000fffff77224 */ /* 0x000fc400078e000a */
[----:B------:R-:W-:Y:S02]  /*2cf0*/  IMAD.MOV.U32 R245, RZ, RZ, R11 ;  /* 0x000000fffff57224 */ /* 0x000fe400078e000b */
[----:B------:R-:W0:Y:S01]  /*2d00*/  LDS.128 R8, [R0+UR16+0xc00] ;  /* 0x000c001000087984 */ /* 0x000e220008000c00 */
[----:B------:R-:W-:Y:S01]  /*2d10*/  MOV R12, R24 ;  /* 0x00000018000c7202 */ /* 0x000fe20000000f00 */
[----:B------:R-:W-:Y:S01]  /*2d20*/  IMAD.MOV.U32 R13, RZ, RZ, R26 ;  /* 0x000000ffff0d7224 */ /* 0x000fe200078e001a */
[----:B------:R-:W-:Y:S01]  /*2d30*/  MOV R15, R42 ;  /* 0x0000002a000f7202 */ /* 0x000fe20000000f00 */
[----:B------:R-:W-:Y:S01]  /*2d40*/  IMAD.MOV.U32 R14, RZ, RZ, R40 ;  /* 0x000000ffff0e7224 */ /* 0x000fe200078e0028 */
[----:B------:R-:W-:Y:S04]  /*2d50*/  STL.64 [R1+0x198], R20 ;  /* 0x0001981401007387 */ /* 0x000fe80000100a00 */
[----:B------:R-:W-:Y:S04]  /*2d60*/  STL.64 [R1+0x1a0], R22 ;  /* 0x0001a01601007387 */ /* 0x000fe80000100a00 */
[----:B------:R1:W-:Y:S01]  /*2d70*/  STL.64 [R1+0x188], R16 ;  /* 0x0001881001007387 */ /* 0x0003e20000100a00 */
[----:B0-----:R-:W-:Y:S01]  /*2d80*/  IMAD.MOV.U32 R242, RZ, RZ, R8 ;  /* 0x000000fffff27224 */ /* 0x001fe200078e0008 */
[----:B------:R-:W-:Y:S01]  /*2d90*/  MOV R243, R10 ;  /* 0x0000000a00f37202 */ /* 0x000fe20000000f00 */
[----:B------:R-:W-:-:S02]  /*2da0*/  IMAD.MOV.U32 R240, RZ, RZ, R9 ;  /* 0x000000fffff07224 */ /* 0x000fc400078e0009 */
[----:B------:R-:W-:Y:S02]  /*2db0*/  IMAD.MOV.U32 R241, RZ, RZ, R11 ;  /* 0x000000fffff17224 */ /* 0x000fe400078e000b */
[----:B------:R-:W0:Y:S01]  /*2dc0*/  LDS.128 R8, [R0+UR16+0xe00] ;  /* 0x000e001000087984 */ /* 0x000e220008000c00 */
[----:B------:R-:W-:Y:S01]  /*2dd0*/  BAR.SYNC.DEFER_BLOCKING 0x0 ;  /* 0x0000000000007b1d */ /* 0x000fe20000010000 */
[----:B-1----:R-:W-:Y:S02]  /*2de0*/  IMAD.MOV.U32 R16, RZ, RZ, R28 ;  /* 0x000000ffff107224 */ /* 0x002fe400078e001c */
[----:B------:R-:W-:-:S03]  /*2df0*/  IMAD.MOV.U32 R17, RZ, RZ, R30 ;  /* 0x000000ffff117224 */ /* 0x000fc600078e001e */
[----:B------:R1:W-:Y:S01]  /*2e00*/  STL.64 [R1+0x190], R18 ;  /* 0x0001901201007387 */ /* 0x0003e20000100a00 */
[----:B------:R-:W-:Y:S01]  /*2e10*/  IMAD.MOV.U32 R20, RZ, RZ, R32 ;  /* 0x000000ffff147224 */ /* 0x000fe200078e0020 */
[----:B------:R-:W-:Y:S01]  /*2e20*/  MOV R21, R34 ;  /* 0x0000002200157202 */ /* 0x000fe20000000f00 */
[----:B------:R-:W-:Y:S02]  /*2e30*/  IMAD.MOV.U32 R22, RZ, RZ, R48 ;  /* 0x000000ffff167224 */ /* 0x000fe400078e0030 */
[----:B------:R-:W-:Y:S01]  /*2e40*/  IMAD.MOV.U32 R23, RZ, RZ, R50 ;  /* 0x000000ffff177224 */ /* 0x000fe200078e0032 */
[----:B-1----:R-:W-:Y:S01]  /*2e50*/  MOV R18, R44 ;  /* 0x0000002c00127202 */ /* 0x002fe20000000f00 */
[----:B------:R-:W-:Y:S01]  /*2e60*/  IMAD.MOV.U32 R19, RZ, RZ, R46 ;  /* 0x000000ffff137224 */ /* 0x000fe200078e002e */
[----:B------:R1:W-:Y:S04]  /*2e70*/  STS.128 [R4+UR16], R12 ;  /* 0x0000000c04007988 */ /* 0x0003e80008000c10 */
[----:B------:R2:W-:Y:S01]  /*2e80*/  STS.128 [R4+UR16+0x1000], R16 ;  /* 0x0010001004007988 */ /* 0x0005e20008000c10 */
[----:B-1----:R-:W-:Y:S01]  /*2e90*/  MOV R12, R36 ;  /* 0x00000024000c7202 */ /* 0x002fe20000000f00 */
[----:B------:R-:W-:Y:S01]  /*2ea0*/  IMAD.MOV.U32 R13, RZ, RZ, R38 ;  /* 0x000000ffff0d7224 */ /* 0x000fe200078e0026 */
[----:B------:R-:W-:Y:S01]  /*2eb0*/  MOV R15, R54 ;  /* 0x00000036000f7202 */ /* 0x000fe20000000f00 */
[----:B------:R-:W-:Y:S01]  /*2ec0*/  IMAD.MOV.U32 R14, RZ, RZ, R52 ;  /* 0x000000ffff0e7224 */ /* 0x000fe200078e0034 */
[----:B--2---:R-:W-:Y:S01]  /*2ed0*/  MOV R17, R31 ;  /* 0x0000001f00117202 */ /* 0x004fe20000000f00 */
[----:B------:R-:W-:-:S02]  /*2ee0*/  IMAD.MOV.U32 R16, RZ, RZ, R29 ;  /* 0x000000ffff107224 */ /* 0x000fc400078e001d */
[----:B------:R-:W-:Y:S01]  /*2ef0*/  IMAD.MOV.U32 R18, RZ, RZ, R45 ;  /* 0x000000ffff127224 */ /* 0x000fe200078e002d */
[----:B------:R1:W-:Y:S01]  /*2f00*/  STS.128 [R4+UR16+0x3000], R12 ;  /* 0x0030000c04007988 */ /* 0x0003e20008000c10 */
[----:B------:R-:W-:-:S03]  /*2f10*/  IMAD.MOV.U32 R19, RZ, RZ, R47 ;  /* 0x000000ffff137224 */ /* 0x000fc600078e002f */
[----:B------:R-:W-:Y:S04]  /*2f20*/  STS.128 [R4+UR16+0x2000], R20 ;  /* 0x0020001404007988 */ /* 0x000fe80008000c10 */
[----:B------:R2:W-:Y:S01]  /*2f30*/  STS.128 [R5+UR16+0x1000], R16 ;  /* 0x0010001005007988 */ /* 0x0005e20008000c10 */
[----:B-1----:R-:W-:Y:S01]  /*2f40*/  IMAD.MOV.U32 R12, RZ, RZ, R25 ;  /* 0x000000ffff0c7224 */ /* 0x002fe200078e0019 */
[----:B------:R-:W-:Y:S01]  /*2f50*/  MOV R14, R41 ;  /* 0x00000029000e7202 */ /* 0x000fe20000000f00 */
[----:B------:R-:W-:Y:S02]  /*2f60*/  IMAD.MOV.U32 R13, RZ, RZ, R27 ;  /* 0x000000ffff0d7224 */ /* 0x000fe400078e001b */
[----:B------:R-:W-:Y:S02]  /*2f70*/  IMAD.MOV.U32 R15, RZ, RZ, R43 ;  /* 0x000000ffff0f7224 */ /* 0x000fe400078e002b */
[----:B--2---:R-:W-:-:S03]  /*2f80*/  IMAD.MOV.U32 R16, RZ, RZ, R37 ;  /* 0x000000ffff107224 */ /* 0x004fc600078e0025 */
[----:B------:R1:W-:Y:S01]  /*2f90*/  STS.128 [R5+UR16], R12 ;  /* 0x0000000c05007988 */ /* 0x0003e20008000c10 */
[----:B------:R-:W-:Y:S01]  /*2fa0*/  IMAD.MOV.U32 R17, RZ, RZ, R39 ;  /* 0x000000ffff117224 */ /* 0x000fe200078e0027 */
[----:B------:R-:W-:Y:S01]  /*2fb0*/  MOV R18, R53 ;  /* 0x0000003500127202 */ /* 0x000fe20000000f00 */
[----:B------:R-:W-:-:S05]  /*2fc0*/  IMAD.MOV.U32 R19, RZ, RZ, R55 ;  /* 0x000000ffff137224 */ /* 0x000fca00078e0037 */
[----:B------:R-:W-:Y:S01]  /*2fd0*/  STS.128 [R5+UR16+0x3000], R16 ;  /* 0x0030001005007988 */ /* 0x000fe20008000c10 */
[----:B-1----:R-:W-:Y:S01]  /*2fe0*/  MOV R12, R33 ;  /* 0x00000021000c7202 */ /* 0x002fe20000000f00 */
[----:B------:R-:W-:Y:S01]  /*2ff0*/  IMAD.MOV.U32 R13, RZ, RZ, R35 ;  /* 0x000000ffff0d7224 */ /* 0x000fe200078e0023 */
[----:B------:R-:W-:Y:S01]  /*3000*/  MOV R15, R51 ;  /* 0x00000033000f7202 */ /* 0x000fe20000000f00 */
[----:B------:R-:W-:-:S05]  /*3010*/  IMAD.MOV.U32 R14, RZ, RZ, R49 ;  /* 0x000000ffff0e7224 */ /* 0x000fca00078e0031 */
[----:B------:R1:W-:Y:S01]  /*3020*/  STS.128 [R5+UR16+0x2000], R12 ;  /* 0x0020000c05007988 */ /* 0x0003e20008000c10 */
[----:B------:R-:W-:Y:S06]  /*3030*/  BAR.SYNC.DEFER_BLOCKING 0x0 ;  /* 0x0000000000007b1d */ /* 0x000fec0000010000 */
[----:B-1----:R-:W2:Y:S04]  /*3040*/  LDL.LU R12, [R1+0x70] ;  /* 0x00007000010c7983 */ /* 0x002ea80000300800 */
[----:B------:R-:W2:Y:S04]  /*3050*/  LDL.LU R13, [R1+0x78] ;  /* 0x00007800010d7983 */ /* 0x000ea80000300800 */
[----:B------:R-:W2:Y:S01]  /*3060*/  LDL.LU R14, [R1+0xb0] ;  /* 0x0000b000010e7983 */ /* 0x000ea20000300800 */
[----:B0-----:R-:W-:Y:S01]  /*3070*/  MOV R238, R8 ;  /* 0x0000000800ee7202 */ /* 0x001fe20000000f00 */
[----:B------:R-:W-:Y:S01]  /*3080*/  IMAD.MOV.U32 R239, RZ, RZ, R10 ;  /* 0x000000ffffef7224 */ /* 0x000fe200078e000a */
[----:B------:R-:W-:Y:S01]  /*3090*/  MOV R237, R11 ;  /* 0x0000000b00ed7202 */ /* 0x000fe20000000f00 */
[----:B------:R-:W-:Y:S01]  /*30a0*/  IMAD.MOV.U32 R236, RZ, RZ, R9 ;  /* 0x000000ffffec7224 */ /* 0x000fe200078e0009 */
[----:B------:R-:W-:Y:S04]  /*30b0*/  LDS.128 R16, [R0+UR16+0xa00] ;  /* 0x000a001000107984 */ /* 0x000fe80008000c00 */
[----:B------:R-:W0:Y:S02]  /*30c0*/  LDS.128 R8, [R0+UR16] ;  /* 0x0000001000087984 */ /* 0x000e240008000c00 */
[----:B0-----:R-:W-:Y:S01]  /*30d0*/  MOV R234, R8 ;  /* 0x0000000800ea7202 */ /* 0x001fe20000000f00 */
[----:B------:R-:W-:Y:S01]  /*30e0*/  IMAD.MOV.U32 R235, RZ, RZ, R10 ;  /* 0x000000ffffeb7224 */ /* 0x000fe200078e000a */
[----:B------:R-:W-:Y:S01]  /*30f0*/  MOV R233, R11 ;  /* 0x0000000b00e97202 */ /* 0x000fe20000000f00 */
[----:B------:R-:W-:-:S02]  /*3100*/  IMAD.MOV.U32 R232, RZ, RZ, R9 ;  /* 0x000000ffffe87224 */ /* 0x000fc400078e0009 */
[----:B------:R-:W0:Y:S02]  /*3110*/  LDS.128 R8, [R0+UR16+0x200] ;  /* 0x0002001000087984 */ /* 0x000e240008000c00 */
[----:B0-----:R-:W-:Y:S01]  /*3120*/  IMAD.MOV.U32 R166, RZ, RZ, R8 ;  /* 0x000000ffffa67224 */ /* 0x001fe200078e0008 */
[----:B------:R-:W-:Y:S01]  /*3130*/  MOV R164, R9 ;  /* 0x0000000900a47202 */ /* 0x000fe20000000f00 */
[----:B------:R-:W-:Y:S02]  /*3140*/  IMAD.MOV.U32 R167, RZ, RZ, R10 ;  /* 0x000000ffffa77224 */ /* 0x000fe400078e000a */
[----:B------:R-:W-:Y:S02]  /*3150*/  IMAD.MOV.U32 R165, RZ, RZ, R11 ;  /* 0x000000ffffa57224 */ /* 0x000fe400078e000b */
[----:B------:R-:W0:Y:S02]  /*3160*/  LDS.128 R8, [R0+UR16+0x400] ;  /* 0x0004001000087984 */ /* 0x000e240008000c00 */
[----:B0-----:R-:W-:Y:S01]  /*3170*/  IMAD.MOV.U32 R162, RZ, RZ, R8 ;  /* 0x000000ffffa27224 */ /* 0x001fe200078e0008 */
[----:B------:R-:W-:Y:S01]  /*3180*/  MOV R163, R10 ;  /* 0x0000000a00a37202 */ /* 0x000fe20000000f00 */
[----:B------:R-:W-:-:S02]  /*3190*/  IMAD.MOV.U32 R160, RZ, RZ, R9 ;  /* 0x000000ffffa07224 */ /* 0x000fc400078e0009 */
[----:B------:R-:W-:Y:S02]  /*31a0*/  IMAD.MOV.U32 R161, RZ, RZ, R11 ;  /* 0x000000ffffa17224 */ /* 0x000fe400078e000b */
        /* <DEDUP_REMOVED lines=9> */
[----:B------:R-:W-:Y:S01]  /*3240*/  IMAD.MOV.U32 R153, RZ, RZ, R11 ;  /* 0x000000ffff997224 */ /* 0x000fe200078e000b */
[----:B------:R-:W-:Y:S01]  /*3250*/  MOV R11, R18 ;  /* 0x00000012000b7202 */ /* 0x000fe20000000f00 */
[----:B------:R-:W-:Y:S02]  /*3260*/  IMAD.MOV.U32 R10, RZ, RZ, R16 ;  /* 0x000000ffff0a7224 */ /* 0x000fe400078e0010 */
[----:B------:R-:W-:Y:S02]  /*3270*/  IMAD.MOV.U32 R8, RZ, RZ, R17 ;  /* 0x000000ffff087224 */ /* 0x000fe400078e0011 */
[----:B------:R-:W-:Y:S02]  /*3280*/  IMAD.MOV.U32 R9, RZ, RZ, R19 ;  /* 0x000000ffff097224 */ /* 0x000fe400078e0013 */
[----:B------:R-:W0:Y:S01]  /*3290*/  LDS.128 R16, [R0+UR16+0xc00] ;  /* 0x000c001000107984 */ /* 0x000e220008000c00 */
[----:B------:R-:W-:Y:S01]  /*32a0*/  IMAD.MOV.U32 R15, RZ, RZ, R252 ;  /* 0x000000ffff0f7224 */ /* 0x000fe200078e00fc */
[----:B0-----:R-:W-:Y:S01]  /*32b0*/  MOV R6, R16 ;  /* 0x0000001000067202 */ /* 0x001fe20000000f00 */
[----:B------:R-:W-:Y:S01]  /*32c0*/  IMAD.MOV.U32 R7, RZ, RZ, R18 ;  /* 0x000000ffff077224 */ /* 0x000fe200078e0012 */
[----:B------:R-:W-:Y:S01]  /*32d0*/  MOV R3, R19 ;  /* 0x0000001300037202 */ /* 0x000fe20000000f00 */
[----:B------:R-:W-:-:S02]  /*32e0*/  IMAD.MOV.U32 R2, RZ, RZ, R17 ;  /* 0x000000ffff027224 */ /* 0x000fc400078e0011 */
[----:B------:R-:W0:Y:S01]  /*32f0*/  LDS.128 R16, [R0+UR16+0xe00] ;  /* 0x000e001000107984 */ /* 0x000e220008000c00 */
[----:B------:R-:W-:Y:S06]  /*3300*/  BAR.SYNC.DEFER_BLOCKING 0x0 ;  /* 0x0000000000007b1d */ /* 0x000fec0000010000 */
[----:B--2---:R1:W-:Y:S04]  /*3310*/  STS.128 [R4+UR16], R12 ;  /* 0x0000000c04007988 */ /* 0x0043e80008000c10 */
[----:B0-----:R0:W-:Y:S04]  /*3320*/  STL.64 [R1], R16 ;  /* 0x0000001001007387 */ /* 0x0011e80000100a00 */
[----:B------:R2:W-:Y:S04]  /*3330*/  STL [R1+0x8], R18 ;  /* 0x0000081201007387 */ /* 0x0005e80000100800 */
[----:B-1----:R-:W3:Y:S04]  /*3340*/  LDL.LU R12, [R1+0x80] ;  /* 0x00008000010c7983 */ /* 0x002ee80000300800 */
[----:B------:R-:W3:Y:S04]  /*3350*/  LDL.LU R13, [R1+0x88] ;  /* 0x00008800010d7983 */ /* 0x000ee80000300800 */
[----:B------:R-:W3:Y:S04]  /*3360*/  LDL.LU R14, [R1+0xc0] ;  /* 0x0000c000010e7983 */ /* 0x000ee80000300800 */
[----:B------:R-:W3:Y:S01]  /*3370*/  LDL.LU R15, [R1+0xc8] ;  /* 0x0000c800010f7983 */ /* 0x000ee20000300800 */
[----:B------:R-:W-:-:S03]  /*3380*/  IMAD.MOV.U32 R252, RZ, RZ, R19 ;  /* 0x000000fffffc7224 */ /* 0x000fc600078e0013 */
[----:B0-----:R-:W4:Y:S04]  /*3390*/  LDL.LU R16, [R1+0x90] ;  /* 0x0000900001107983 */ /* 0x001f280000300800 */
[----:B------:R-:W4:Y:S04]  /*33a0*/  LDL.LU R17, [R1+0x98] ;  /* 0x0000980001117983 */ /* 0x000f280000300800 */
[----:B--2---:R-:W4:Y:S04]  /*33b0*/  LDL.LU R18, [R1+0xd0] ;  /* 0x0000d00001127983 */ /* 0x004f280000300800 */
[----:B------:R-:W4:Y:S04]  /*33c0*/  LDL.LU R19, [R1+0xd8] ;  /* 0x0000d80001137983 */ /* 0x000f280000300800 */
[----:B---3--:R0:W-:Y:S04]  /*33d0*/  STS.128 [R4+UR16+0x1000], R12 ;  /* 0x0010000c04007988 */ /* 0x0081e80008000c10 */
[----:B0-----:R-:W2:Y:S04]  /*33e0*/  LDL.LU R12, [R1+0xa0] ;  /* 0x0000a000010c7983 */ /* 0x001ea80000300800 */
[----:B------:R-:W2:Y:S04]  /*33f0*/  LDL.LU R13, [R1+0xa8] ;  /* 0x0000a800010d7983 */ /* 0x000ea80000300800 */
[----:B------:R-:W2:Y:S04]  /*3400*/  LDL.LU R14, [R1+0xe0] ;  /* 0x0000e000010e7983 */ /* 0x000ea80000300800 */
[----:B------:R-:W2:Y:S04]  /*3410*/  LDL.LU R15, [R1+0xe8] ;  /* 0x0000e800010f7983 */ /* 0x000ea80000300800 */
[----:B----4-:R-:W-:Y:S04]  /*3420*/  STS.128 [R4+UR16+0x2000], R16 ;  /* 0x0020001004007988 */ /* 0x010fe80008000c10 */
[----:B--2---:R0:W-:Y:S04]  /*3430*/  STS.128 [R4+UR16+0x3000], R12 ;  /* 0x0030000c04007988 */ /* 0x0041e80008000c10 */
[----:B0-----:R-:W2:Y:S04]  /*3440*/  LDL.LU R12, [R1+0x74] ;  /* 0x00007400010c7983 */ /* 0x001ea80000300800 */
[----:B------:R-:W2:Y:S04]  /*3450*/  LDL.LU R13, [R1+0x7c] ;  /* 0x00007c00010d7983 */ /* 0x000ea80000300800 */
[----:B------:R-:W2:Y:S04]  /*3460*/  LDL.LU R14, [R1+0xb4] ;  /* 0x0000b400010e7983 */ /* 0x000ea80000300800 */
[----:B------:R-:W2:Y:S04]  /*3470*/  LDL.LU R15, [R1+0xb8] ;  /* 0x0000b800010f7983 */ /* 0x000ea80000300800 */
[----:B------:R-:W3:Y:S04]  /*3480*/  LDL.LU R16, [R1+0x84] ;  /* 0x0000840001107983 */ /* 0x000ee80000300800 */
[----:B------:R-:W3:Y:S04]  /*3490*/  LDL.LU R17, [R1+0x8c] ;  /* 0x00008c0001117983 */ /* 0x000ee80000300800 */
[----:B------:R-:W3:Y:S04]  /*34a0*/  LDL.LU R18, [R1+0xc4] ;  /* 0x0000c40001127983 */ /* 0x000ee80000300800 */
[----:B------:R-:W3:Y:S04]  /*34b0*/  LDL.LU R19, [R1+0xcc] ;  /* 0x0000cc0001137983 */ /* 0x000ee80000300800 */
[----:B--2---:R0:W-:Y:S04]  /*34c0*/  STS.128 [R5+UR16], R12 ;  /* 0x0000000c05007988 */ /* 0x0041e80008000c10 */
[----:B0-----:R-:W2:Y:S04]  /*34d0*/  LDL.LU R12, [R1+0x94] ;  /* 0x00009400010c7983 */ /* 0x001ea80000300800 */
[----:B------:R-:W2:Y:S04]  /*34e0*/  LDL.LU R13, [R1+0x9c] ;  /* 0x00009c00010d7983 */ /* 0x000ea80000300800 */
[----:B------:R-:W2:Y:S04]  /*34f0*/  LDL.LU R14, [R1+0xd4] ;  /* 0x0000d400010e7983 */ /* 0x000ea80000300800 */
[----:B---3--:R0:W-:Y:S04]  /*3500*/  STS.128 [R5+UR16+0x1000], R16 ;  /* 0x0010001005007988 */ /* 0x0081e80008000c10 */
[----:B------:R-:W2:Y:S04]  /*3510*/  LDL.LU R15, [R1+0xdc] ;  /* 0x0000dc00010f7983 */ /* 0x000ea80000300800 */
[----:B0-----:R-:W3:Y:S04]  /*3520*/  LDL.LU R16, [R1+0xa4] ;  /* 0x0000a40001107983 */ /* 0x001ee80000300800 */
[----:B------:R-:W3:Y:S04]  /*3530*/  LDL.LU R17, [R1+0xac] ;  /* 0x0000ac0001117983 */ /* 0x000ee80000300800 */
[----:B------:R-:W3:Y:S04]  /*3540*/  LDL.LU R18, [R1+0xe4] ;  /* 0x0000e40001127983 */ /* 0x000ee80000300800 */
[----:B------:R-:W3:Y:S01]  /*3550*/  LDL.LU R19, [R1+0xec] ;  /* 0x0000ec0001137983 */ /* 0x000ee20000300800 */
[----:B------:R-:W-:Y:S01]  /*3560*/  MOV R48, R60 ;  /* 0x0000003c00307202 */ /* 0x000fe20000000f00 */
[----:B------:R-:W-:Y:S01]  /*3570*/  IMAD.MOV.U32 R49, RZ, RZ, R62 ;  /* 0x000000ffff317224 */ /* 0x000fe200078e003e */
[----:B------:R-:W-:Y:S01]  /*3580*/  MOV R51, R78 ;  /* 0x0000004e00337202 */ /* 0x000fe20000000f00 */
[----:B------:R-:W-:-:S02]  /*3590*/  IMAD.MOV.U32 R50, RZ, RZ, R76 ;  /* 0x000000ffff327224 */ /* 0x000fc400078e004c */
[----:B------:R-:W4:Y:S04]  /*35a0*/  LDL.LU R76, [R1+0xf0] ;  /* 0x0000f000014c7983 */ /* 0x000f280000300800 */
[----:B--2---:R-:W-:Y:S04]  /*35b0*/  STS.128 [R5+UR16+0x2000], R12 ;  /* 0x0020000c05007988 */ /* 0x004fe80008000c10 */
[----:B---3--:R-:W-:Y:S01]  /*35c0*/  STS.128 [R5+UR16+0x3000], R16 ;  /* 0x0030001005007988 */ /* 0x008fe20008000c10 */
[----:B------:R-:W-:Y:S06]  /*35d0*/  BAR.SYNC.DEFER_BLOCKING 0x0 ;  /* 0x0000000000007b1d */ /* 0x000fec0000010000 */
[----:B------:R-:W0:Y:S04]  /*35e0*/  LDS.128 R40, [R0+UR16] ;  /* 0x0000001000287984 */ /* 0x000e280008000c00 */
[----:B------:R-:W-:Y:S04]  /*35f0*/  LDS.128 R36, [R0+UR16+0x200] ;  /* 0x0002001000247984 */ /* 0x000fe80008000c00 */
[----:B------:R-:W-:Y:S04]  /*3600*/  LDS.128 R32, [R0+UR16+0x400] ;  /* 0x0004001000207984 */ /* 0x000fe80008000c00 */
[----:B------:R-:W-:Y:S04]  /*3610*/  LDS.128 R28, [R0+UR16+0x600] ;  /* 0x00060010001c7984 */ /* 0x000fe80008000c00 */
[----:B------:R-:W-:Y:S04]  /*3620*/  LDS.128 R24, [R0+UR16+0x800] ;  /* 0x0008001000187984 */ /* 0x000fe80008000c00 */
[----:B------:R-:W-:Y:S04]  /*3630*/  LDS.128 R20, [R0+UR16+0xa00] ;  /* 0x000a001000147984 */ /* 0x000fe80008000c00 */
[----:B------:R-:W-:Y:S04]  /*3640*/  LDS.128 R16, [R0+UR16+0xc00] ;  /* 0x000c001000107984 */ /* 0x000fe80008000c00 */
[----:B------:R-:W-:Y:S01]  /*3650*/  LDS.128 R12, [R0+UR16+0xe00] ;  /* 0x000e0010000c7984 */ /* 0x000fe20008000c00 */
[----:B------:R-:W-:Y:S06]  /*3660*/  BAR.SYNC.DEFER_BLOCKING 0x0 ;  /* 0x0000000000007b1d */ /* 0x000fec0000010000 */
[----:B------:R1:W-:Y:S02]  /*3670*/  STS.128 [R4+UR16+0x1000], R48 ;  /* 0x0010003004007988 */ /* 0x0003e40008000c10 */
[----:B-1----:R-:W-:Y:S01]  /*3680*/  MOV R50, R77 ;  /* 0x0000004d00327202 */ /* 0x002fe20000000f00 */
[----:B------:R-:W-:Y:S01]  /*3690*/  IMAD.MOV.U32 R51, RZ, RZ, R79 ;  /* 0x000000ffff337224 */ /* 0x000fe200078e004f */
[----:B------:R-:W4:Y:S04]  /*36a0*/  LDL.LU R77, [R1+0xf4] ;  /* 0x0000f400014d7983 */ /* 0x000f280000300800 */
[----:B------:R-:W4:Y:S04]  /*36b0*/  LDL.LU R78, [R1+0x108] ;  /* 0x00010800014e7983 */ /* 0x000f280000300800 */
[----:B------:R-:W4:Y:S01]  /*36c0*/  LDL.LU R79, [R1+0x10c] ;  /* 0x00010c00014f7983 */ /* 0x000f220000300800 */
[----:B------:R-:W-:Y:S01]  /*36d0*/  IMAD.MOV.U32 R44, RZ, RZ, R56 ;  /* 0x000000ffff2c7224 */ /* 0x000fe200078e0038 */
[----:B------:R-:W-:Y:S01]  /*36e0*/  MOV R45, R58 ;  /* 0x0000003a002d7202 */ /* 0x000fe20000000f00 */
[----:B------:R-:W-:-:S02]  /*36f0*/  IMAD.MOV.U32 R46, RZ, RZ, R72 ;  /* 0x000000ffff2e7224 */ /* 0x000fc400078e0048 */
[----:B------:R-:W-:-:S05]  /*3700*/  IMAD.MOV.U32 R47, RZ, RZ, R74 ;  /* 0x000000ffff2f7224 */ /* 0x000fca00078e004a */
[----:B------:R1:W-:Y:S01]  /*3710*/  STS.128 [R4+UR16], R44 ;  /* 0x0000002c04007988 */ /* 0x0003e20008000c10 */
[----:B------:R-:W-:Y:S01]  /*3720*/  IMAD.MOV.U32 R52, RZ, RZ, R64 ;  /* 0x000000ffff347224 */ /* 0x000fe200078e0040 */
[----:B------:R-:W-:Y:S01]  /*3730*/  MOV R54, R80 ;  /* 0x0000005000367202 */ /* 0x000fe20000000f00 */
[----:B------:R-:W-:Y:S02]  /*3740*/  IMAD.MOV.U32 R53, RZ, RZ, R66 ;  /* 0x000000ffff357224 */ /* 0x000fe400078e0042 */
[----:B------:R-:W-:Y:S02]  /*3750*/  IMAD.MOV.U32 R55, RZ, RZ, R82 ;  /* 0x000000ffff377224 */ /* 0x000fe400078e0052 */
[----:B-1----:R-:W-:Y:S01]  /*3760*/  IMAD.MOV.U32 R44, RZ, RZ, R68 ;  /* 0x000000ffff2c7224 */ /* 0x002fe200078e0044 */
[----:B------:R-:W-:Y:S01]  /*3770*/  MOV R45, R70 ;  /* 0x00000046002d7202 */ /* 0x000fe20000000f00 */
[----:B------:R-:W-:Y:S02]  /*3780*/  IMAD.MOV.U32 R46, RZ, RZ, R84 ;  /* 0x000000ffff2e7224 */ /* 0x000fe400078e0054 */
[----:B------:R-:W-:-:S05]  /*3790*/  IMAD.MOV.U32 R47, RZ, RZ, R86 ;  /* 0x000000ffff2f7224 */ /* 0x000fca00078e0056 */
[----:B------:R1:W-:Y:S01]  /*37a0*/  STS.128 [R4+UR16+0x3000], R44 ;  /* 0x0030002c04007988 */ /* 0x0003e20008000c10 */
[----:B------:R-:W-:-:S03]  /*37b0*/  IMAD.MOV.U32 R48, RZ, RZ, R61 ;  /* 0x000000ffff307224 */ /* 0x000fc600078e003d */
[----:B------:R2:W-:Y:S01]  /*37c0*/  STS.128 [R4+UR16+0x2000], R52 ;  /* 0x0020003404007988 */ /* 0x0005e20008000c10 */
[----:B------:R-:W-:Y:S01]  /*37d0*/  IMAD.MOV.U32 R49, RZ, RZ, R63 ;  /* 0x000000ffff317224 */ /* 0x000fe200078e003f */
[----:B-1----:R-:W-:Y:S01]  /*37e0*/  MOV R44, R57 ;  /* 0x00000039002c7202 */ /* 0x002fe20000000f00 */
[----:B------:R-:W-:Y:S01]  /*37f0*/  IMAD.MOV.U32 R45, RZ, RZ, R59 ;  /* 0x000000ffff2d7224 */ /* 0x000fe200078e003b */
[----:B------:R-:W-:Y:S01]  /*3800*/  MOV R47, R75 ;  /* 0x0000004b002f7202 */ /* 0x000fe20000000f00 */
[----:B------:R-:W-:Y:S01]  /*3810*/  IMAD.MOV.U32 R46, RZ, RZ, R73 ;  /* 0x000000ffff2e7224 */ /* 0x000fe200078e0049 */
[----:B--2---:R-:W-:Y:S01]  /*3820*/  MOV R52, R69 ;  /* 0x0000004500347202 */ /* 0x004fe20000000f00 */
[----:B------:R-:W-:Y:S01]  /*3830*/  IMAD.MOV.U32 R53, RZ, RZ, R71 ;  /* 0x000000ffff357224 */ /* 0x000fe200078e0047 */
[----:B------:R-:W-:Y:S01]  /*3840*/  MOV R55, R87 ;  /* 0x0000005700377202 */ /* 0x000fe20000000f00 */
[----:B------:R-:W-:Y:S01]  /*3850*/  IMAD.MOV.U32 R54, RZ, RZ, R85 ;  /* 0x000000ffff367224 */ /* 0x000fe200078e0055 */
[----:B------:R1:W-:Y:S04]  /*3860*/  STS.128 [R5+UR16], R44 ;  /* 0x0000002c05007988 */ /* 0x0003e80008000c10 */
[----:B------:R-:W-:Y:S04]  /*3870*/  STS.128 [R5+UR16+0x1000], R48 ;  /* 0x0010003005007988 */ /* 0x000fe80008000c10 */
[----:B------:R-:W-:Y:S01]  /*3880*/  STS.128 [R5+UR16+0x3000], R52 ;  /* 0x0030003405007988 */ /* 0x000fe20008000c10 */
[----:B-1----:R-:W-:Y:S01]  /*3890*/  IMAD.MOV.U32 R44, RZ, RZ, R65 ;  /* 0x000000ffff2c7224 */ /* 0x002fe200078e0041 */
[----:B------:R-:W-:Y:S01]  /*38a0*/  MOV R45, R67 ;  /* 0x00000043002d7202 */ /* 0x000fe20000000f00 */
[----:B------:R-:W-:-:S02]  /*38b0*/  IMAD.MOV.U32 R46, RZ, RZ, R81 ;  /* 0x000000ffff2e7224 */ /* 0x000fc400078e0051 */
[----:B------:R-:W-:-:S05]  /*38c0*/  IMAD.MOV.U32 R47, RZ, RZ, R83 ;  /* 0x000000ffff2f7224 */ /* 0x000fca00078e0053 */
[----:B------:R-:W-:Y:S01]  /*38d0*/  STS.128 [R5+UR16+0x2000], R44 ;  /* 0x0020002c05007988 */ /* 0x000fe20008000c10 */
[----:B------:R-:W-:Y:S06]  /*38e0*/  BAR.SYNC.DEFER_BLOCKING 0x0 ;  /* 0x0000000000007b1d */ /* 0x000fec0000010000 */
[----:B------:R-:W-:Y:S04]  /*38f0*/  LDS.128 R72, [R0+UR16] ;  /* 0x0000001000487984 */ /* 0x000fe80008000c00 */
        /* <DEDUP_REMOVED lines=8> */
[----:B----4-:R1:W-:Y:S04]  /*3980*/  STS.128 [R4+UR16], R76 ;  /* 0x0000004c04007988 */ /* 0x0103e80008000c10 */
[----:B-1----:R-:W2:Y:S04]  /*3990*/  LDL.LU R76, [R1+0xf8] ;  /* 0x0000f800014c7983 */ /* 0x002ea80000300800 */
[----:B------:R-:W2:Y:S04]  /*39a0*/  LDL.LU R77, [R1+0xfc] ;  /* 0x0000fc00014d7983 */ /* 0x000ea80000300800 */
[----:B------:R-:W2:Y:S04]  /*39b0*/  LDL.LU R78, [R1+0x110] ;  /* 0x00011000014e7983 */ /* 0x000ea80000300800 */
[----:B------:R-:W2:Y:S04]  /*39c0*/  LDL.LU R79, [R1+0x114] ;  /* 0x00011400014f7983 */ /* 0x000ea80000300800 */
[----:B------:R-:W3:Y:S04]  /*39d0*/  LDL.LU R80, [R1+0x100] ;  /* 0x0001000001507983 */ /* 0x000ee80000300800 */
[----:B------:R-:W3:Y:S04]  /*39e0*/  LDL.LU R81, [R1+0x104] ;  /* 0x0001040001517983 */ /* 0x000ee80000300800 */
[----:B------:R-:W3:Y:S04]  /*39f0*/  LDL.LU R82, [R1+0x118] ;  /* 0x0001180001527983 */ /* 0x000ee80000300800 */
[----:B------:R-:W3:Y:S04]  /*3a00*/  LDL.LU R83, [R1+0x11c] ;  /* 0x00011c0001537983 */ /* 0x000ee80000300800 */
[----:B--2---:R1:W-:Y:S02]  /*3a10*/  STS.128 [R4+UR16+0x1000], R76 ;  /* 0x0010004c04007988 */ /* 0x0043e40008000c10 */
[----:B-1----:R-:W-:Y:S01]  /*3a20*/  IMAD.MOV.U32 R76, RZ, RZ, R199 ;  /* 0x000000ffff4c7224 */ /* 0x002fe200078e00c7 */
[----:B------:R-:W-:Y:S01]  /*3a30*/  MOV R78, R197 ;  /* 0x000000c5004e7202 */ /* 0x000fe20000000f00 */
[----:B------:R-:W-:-:S02]  /*3a40*/  IMAD.MOV.U32 R77, RZ, RZ, R198 ;  /* 0x000000ffff4d7224 */ /* 0x000fc400078e00c6 */
[----:B------:R-:W-:Y:S01]  /*3a50*/  IMAD.MOV.U32 R79, RZ, RZ, R196 ;  /* 0x000000ffff4f7224 */ /* 0x000fe200078e00c4 */
[----:B---3--:R1:W-:Y:S04]  /*3a60*/  STS.128 [R4+UR16+0x2000], R80 ;  /* 0x0020005004007988 */ /* 0x0083e80008000c10 */
[----:B------:R2:W-:Y:S01]  /*3a70*/  STS.128 [R4+UR16+0x3000], R76 ;  /* 0x0030004c04007988 */ /* 0x0005e20008000c10 */
[----:B-1----:R-:W-:Y:S01]  /*3a80*/  MOV R80, R191 ;  /* 0x000000bf00507202 */ /* 0x002fe20000000f00 */
[----:B------:R-:W-:Y:S01]  /*3a90*/  IMAD.MOV.U32 R81, RZ, RZ, R190 ;  /* 0x000000ffff517224 */ /* 0x000fe200078e00be */
[----:B------:R-:W-:Y:S01]  /*3aa0*/  MOV R83, R188 ;  /* 0x000000bc00537202 */ /* 0x000fe20000000f00 */
[----:B------:R-:W-:Y:S01]  /*3ab0*/  IMAD.MOV.U32 R82, RZ, RZ, R189 ;  /* 0x000000ffff527224 */ /* 0x000fe200078e00bd */
[----:B--2---:R-:W-:Y:S01]  /*3ac0*/  MOV R77, R194 ;  /* 0x000000c2004d7202 */ /* 0x004fe20000000f00 */
[----:B------:R-:W-:-:S02]  /*3ad0*/  IMAD.MOV.U32 R76, RZ, RZ, R195 ;  /* 0x000000ffff4c7224 */ /* 0x000fc400078e00c3 */
[----:B------:R-:W-:Y:S02]  /*3ae0*/  IMAD.MOV.U32 R78, RZ, RZ, R193 ;  /* 0x000000ffff4e7224 */ /* 0x000fe400078e00c1 */
[----:B------:R-:W-:Y:S01]  /*3af0*/  IMAD.MOV.U32 R79, RZ, RZ, R192 ;  /* 0x000000ffff4f7224 */ /* 0x000fe200078e00c0 */
[----:B------:R1:W-:Y:S04]  /*3b00*/  STS.128 [R5+UR16+0x1000], R80 ;  /* 0x0010005005007988 */ /* 0x0003e80008000c10 */
[----:B------:R2:W-:Y:S01]  /*3b10*/  STS.128 [R5+UR16], R76 ;  /* 0x0000004c05007988 */ /* 0x0005e20008000c10 */
[----:B-1----:R-:W-:Y:S01]  /*3b20*/  IMAD.MOV.U32 R80, RZ, RZ, R183 ;  /* 0x000000ffff507224 */ /* 0x002fe200078e00b7 */
[----:B------:R-:W-:Y:S01]  /*3b30*/  MOV R81, R182 ;  /* 0x000000b600517202 */ /* 0x000fe20000000f00 */
[----:B------:R-:W-:-:S02]  /*3b40*/  IMAD.MOV.U32 R82, RZ, RZ, R181 ;  /* 0x000000ffff527224 */ /* 0x000fc400078e00b5 */
[----:B--2---:R-:W-:Y:S01]  /*3b50*/  IMAD.MOV.U32 R76, RZ, RZ, R187 ;  /* 0x000000ffff4c7224 */ /* 0x004fe200078e00bb */
[----:B------:R-:W-:Y:S01]  /*3b60*/  MOV R78, R185 ;  /* 0x000000b9004e7202 */ /* 0x000fe20000000f00 */
[----:B------:R-:W-:Y:S02]  /*3b70*/  IMAD.MOV.U32 R77, RZ, RZ, R186 ;  /* 0x000000ffff4d7224 */ /* 0x000fe400078e00ba */
[----:B------:R-:W-:Y:S02]  /*3b80*/  IMAD.MOV.U32 R79, RZ, RZ, R184 ;  /* 0x000000ffff4f7224 */ /* 0x000fe400078e00b8 */
[----:B------:R-:W-:-:S03]  /*3b90*/  IMAD.MOV.U32 R83, RZ, RZ, R180 ;  /* 0x000000ffff537224 */ /* 0x000fc600078e00b4 */
[----:B------:R-:W-:Y:S04]  /*3ba0*/  STS.128 [R5+UR16+0x2000], R76 ;  /* 0x0020004c05007988 */ /* 0x000fe80008000c10 */
[----:B------:R-:W-:Y:S01]  /*3bb0*/  STS.128 [R5+UR16+0x3000], R80 ;  /* 0x0030005005007988 */ /* 0x000fe20008000c10 */
[----:B------:R-:W-:Y:S01]  /*3bc0*/  BAR.SYNC.DEFER_BLOCKING 0x0 ;  /* 0x0000000000007b1d */ /* 0x000fe20000010000 */
[----:B------:R-:W-:Y:S01]  /*3bd0*/  MOV R188, R88 ;  /* 0x0000005800bc7202 */ /* 0x000fe20000000f00 */
[----:B------:R-:W-:Y:S01]  /*3be0*/  IMAD.MOV.U32 R189, RZ, RZ, R90 ;  /* 0x000000ffffbd7224 */ /* 0x000fe200078e005a */
[----:B------:R-:W-:Y:S01]  /*3bf0*/  MOV R191, R106 ;  /* 0x0000006a00bf7202 */ /* 0x000fe20000000f00 */
[----:B------:R-:W-:Y:S02]  /*3c00*/  IMAD.MOV.U32 R190, RZ, RZ, R104 ;  /* 0x000000ffffbe7224 */ /* 0x000fe400078e0068 */
[----:B------:R-:W1:Y:S04]  /*3c10*/  LDS.128 R184, [R0+UR16] ;  /* 0x0000001000b87984 */ /* 0x000e680008000c00 */
        /* <DEDUP_REMOVED lines=8> */
[----:B------:R2:W-:Y:S02]  /*3ca0*/  STS.128 [R4+UR16], R188 ;  /* 0x000000bc04007988 */ /* 0x0005e40008000c10 */
[----:B--2---:R-:W-:Y:S01]  /*3cb0*/  MOV R188, R100 ;  /* 0x0000006400bc7202 */ /* 0x004fe20000000f00 */
[----:B------:R-:W-:Y:S01]  /*3cc0*/  IMAD.MOV.U32 R189, RZ, RZ, R102 ;  /* 0x000000ffffbd7224 */ /* 0x000fe200078e0066 */
[----:B------:R-:W-:Y:S01]  /*3cd0*/  MOV R191, R118 ;  /* 0x0000007600bf7202 */ /* 0x000fe20000000f00 */
[----:B------:R-:W-:-:S05]  /*3ce0*/  IMAD.MOV.U32 R190, RZ, RZ, R116 ;  /* 0x000000ffffbe7224 */ /* 0x000fca00078e0074 */
[----:B------:R2:W-:Y:S04]  /*3cf0*/  STS.128 [R4+UR16+0x3000], R188 ;  /* 0x003000bc04007988 */ /* 0x0005e80008000c10 */
[----:B--2---:R-:W2:Y:S04]  /*3d00*/  LDL.LU R188, [R1+0x120] ;  /* 0x0001200001bc7983 */ /* 0x004ea80000300800 */
[----:B------:R-:W2:Y:S04]  /*3d10*/  LDL.LU R189, [R1+0x124] ;  /* 0x0001240001bd7983 */ /* 0x000ea80000300800 */
[----:B------:R-:W2:Y:S04]  /*3d20*/  LDL.LU R190, [R1+0x12c] ;  /* 0x00012c0001be7983 */ /* 0x000ea80000300800 */
[----:B------:R-:W2:Y:S01]  /*3d30*/  LDL.LU R191, [R1+0x130] ;  /* 0x0001300001bf7983 */ /* 0x000ea20000300800 */
[----:B------:R-:W-:Y:S01]  /*3d40*/  IMAD.MOV.U32 R88, RZ, RZ, R89 ;  /* 0x000000ffff587224 */ /* 0x000fe200078e0059 */
[----:B------:R-:W-:Y:S01]  /*3d50*/  MOV R194, R108 ;  /* 0x0000006c00c27202 */ /* 0x000fe20000000f00 */
[----:B------:R-:W-:Y:S01]  /*3d60*/  IMAD.MOV.U32 R192, RZ, RZ, R92 ;  /* 0x000000ffffc07224 */ /* 0x000fe200078e005c */
[----:B------:R-:W-:Y:S01]  /*3d70*/  MOV R197, R98 ;  /* 0x0000006200c57202 */ /* 0x000fe20000000f00 */
[----:B------:R-:W-:Y:S01]  /*3d80*/  IMAD.MOV.U32 R193, RZ, RZ, R94 ;  /* 0x000000ffffc17224 */ /* 0x000fe200078e005e */
[----:B------:R-:W-:Y:S01]  /*3d90*/  MOV R90, R105 ;  /* 0x00000069005a7202 */ /* 0x000fe20000000f00 */
[----:B------:R-:W-:-:S02]  /*3da0*/  IMAD.MOV.U32 R195, RZ, RZ, R110 ;  /* 0x000000ffffc37224 */ /* 0x000fc400078e006e */
[----:B------:R-:W-:Y:S02]  /*3db0*/  IMAD.MOV.U32 R196, RZ, RZ, R96 ;  /* 0x000000ffffc47224 */ /* 0x000fe400078e0060 */
[----:B------:R-:W-:Y:S02]  /*3dc0*/  IMAD.MOV.U32 R198, RZ, RZ, R112 ;  /* 0x000000ffffc67224 */ /* 0x000fe400078e0070 */
[----:B------:R-:W-:Y:S02]  /*3dd0*/  IMAD.MOV.U32 R199, RZ, RZ, R114 ;  /* 0x000000ffffc77224 */ /* 0x000fe400078e0072 */
[----:B------:R-:W-:Y:S02]  /*3de0*/  IMAD.MOV.U32 R89, RZ, RZ, R91 ;  /* 0x000000ffff597224 */ /* 0x000fe400078e005b */
[----:B------:R-:W-:Y:S01]  /*3df0*/  IMAD.MOV.U32 R91, RZ, RZ, R107 ;  /* 0x000000ffff5b7224 */ /* 0x000fe200078e006b */
[----:B------:R-:W-:Y:S01]  /*3e00*/  STS.128 [R4+UR16+0x1000], R192 ;  /* 0x001000c004007988 */ /* 0x000fe20008000c10 */
[----:B------:R-:W-:-:S03]  /*3e10*/  IMAD.MOV.U32 R100, RZ, RZ, R101 ;  /* 0x000000ffff647224 */ /* 0x000fc600078e0065 */
[----:B------:R-:W-:Y:S01]  /*3e20*/  STS.128 [R4+UR16+0x2000], R196 ;  /* 0x002000c404007988 */ /* 0x000fe20008000c10 */
[----:B------:R-:W-:Y:S01]  /*3e30*/  IMAD.MOV.U32 R101, RZ, RZ, R103 ;  /* 0x000000ffff657224 */ /* 0x000fe200078e0067 */
[----:B------:R-:W-:Y:S02]  /*3e40*/  MOV R92, R97 ;  /* 0x00000061005c7202 */ /* 0x000fe40000000f00 */
[----:B------:R3:W-:Y:S01]  /*3e50*/  STS.128 [R5+UR16], R88 ;  /* 0x0000005805007988 */ /* 0x0007e20008000c10 */
[----:B------:R-:W-:Y:S01]  /*3e60*/  IMAD.MOV.U32 R94, RZ, RZ, R113 ;  /* 0x000000ffff5e7224 */ /* 0x000fe200078e0071 */
[----:B------:R-:W-:Y:S01]  /*3e70*/  MOV R102, R117 ;  /* 0x0000007500667202 */ /* 0x000fe20000000f00 */
[----:B------:R-:W-:-:S05]  /*3e80*/  IMAD.MOV.U32 R103, RZ, RZ, R119 ;  /* 0x000000ffff677224 */ /* 0x000fca00078e0077 */
[----:B------:R-:W-:Y:S01]  /*3e90*/  STS.128 [R5+UR16+0x3000], R100 ;  /* 0x0030006405007988 */ /* 0x000fe20008000c10 */
[----:B---3--:R-:W-:Y:S01]  /*3ea0*/  IMAD.MOV.U32 R88, RZ, RZ, R93 ;  /* 0x000000ffff587224 */ /* 0x008fe200078e005d */
[----:B------:R-:W-:Y:S01]  /*3eb0*/  MOV R89, R95 ;  /* 0x0000005f00597202 */ /* 0x000fe20000000f00 */
[----:B------:R-:W-:Y:S01]  /*3ec0*/  IMAD.MOV.U32 R90, RZ, RZ, R109 ;  /* 0x000000ffff5a7224 */ /* 0x000fe200078e006d */
[----:B------:R-:W-:Y:S01]  /*3ed0*/  MOV R95, R115 ;  /* 0x00000073005f7202 */ /* 0x000fe20000000f00 */
[----:B------:R-:W-:Y:S02]  /*3ee0*/  IMAD.MOV.U32 R91, RZ, RZ, R111 ;  /* 0x000000ffff5b7224 */ /* 0x000fe400078e006f */
[----:B------:R-:W-:-:S03]  /*3ef0*/  IMAD.MOV.U32 R93, RZ, RZ, R99 ;  /* 0x000000ffff5d7224 */ /* 0x000fc600078e0063 */
[----:B------:R-:W-:Y:S04]  /*3f00*/  STS.128 [R5+UR16+0x1000], R88 ;  /* 0x0010005805007988 */ /* 0x000fe80008000c10 */
        /* <DEDUP_REMOVED lines=11> */
[----:B--2---:R2:W-:Y:S04]  /*3fc0*/  STS.128 [R4+UR16], R188 ;  /* 0x000000bc04007988 */ /* 0x0045e80008000c10 */
[----:B--2---:R-:W2:Y:S01]  /*3fd0*/  LDL.LU R188, [R1+0x128] ;  /* 0x0001280001bc7983 */ /* 0x004ea20000300800 */
[----:B------:R-:W-:Y:S01]  /*3fe0*/  IMAD.MOV.U32 R189, RZ, RZ, R230 ;  /* 0x000000ffffbd7224 */ /* 0x000fe200078e00e6 */
[----:B------:R-:W-:Y:S01]  /*3ff0*/  MOV R190, R229 ;  /* 0x000000e500be7202 */ /* 0x000fe20000000f00 */
[----:B------:R-:W-:Y:S01]  /*4000*/  IMAD.MOV.U32 R191, RZ, RZ, R227 ;  /* 0x000000ffffbf7224 */ /* 0x000fe200078e00e3 */
[----:B------:R-:W-:Y:S01]  /*4010*/  MOV R193, R225 ;  /* 0x000000e100c17202 */ /* 0x000fe20000000f00 */
[----:B------:R-:W-:-:S02]  /*4020*/  IMAD.MOV.U32 R192, RZ, RZ, R226 ;  /* 0x000000ffffc07224 */ /* 0x000fc400078e00e2 */
[----:B------:R-:W-:Y:S02]  /*4030*/  IMAD.MOV.U32 R194, RZ, RZ, R223 ;  /* 0x000000ffffc27224 */ /* 0x000fe400078e00df */
[----:B------:R-:W-:-:S05]  /*4040*/  IMAD.MOV.U32 R195, RZ, RZ, R222 ;  /* 0x000000ffffc37224 */ /* 0x000fca00078e00de */
[----:B------:R3:W-:Y:S02]  /*4050*/  STS.128 [R4+UR16+0x2000], R192 ;  /* 0x002000c004007988 */ /* 0x0007e40008000c10 */
[----:B---3--:R-:W-:Y:S01]  /*4060*/  IMAD.MOV.U32 R192, RZ, RZ, R213 ;  /* 0x000000ffffc07224 */ /* 0x008fe200078e00d5 */
[----:B------:R-:W-:Y:S01]  /*4070*/  MOV R193, R212 ;  /* 0x000000d400c17202 */ /* 0x000fe20000000f00 */
[----:B------:R-:W-:Y:S02]  /*4080*/  IMAD.MOV.U32 R194, RZ, RZ, R211 ;  /* 0x000000ffffc27224 */ /* 0x000fe400078e00d3 */
[----:B------:R-:W-:Y:S01]  /*4090*/  IMAD.MOV.U32 R195, RZ, RZ, R210 ;  /* 0x000000ffffc37224 */ /* 0x000fe200078e00d2 */
[----:B------:R-:W-:Y:S01]  /*40a0*/  MOV R222, R136 ;  /* 0x0000008800de7202 */ /* 0x000fe20000000f00 */
[----:B------:R-:W-:Y:S01]  /*40b0*/  IMAD.MOV.U32 R223, RZ, RZ, R138 ;  /* 0x000000ffffdf7224 */ /* 0x000fe200078e008a */
[----:B------:R-:W-:Y:S01]  /*40c0*/  MOV R227, R142 ;  /* 0x0000008e00e37202 */ /* 0x000fe20000000f00 */
[----:B------:R-:W-:-:S02]  /*40d0*/  IMAD.MOV.U32 R225, RZ, RZ, R126 ;  /* 0x000000ffffe17224 */ /* 0x000fc400078e007e */
[----:B------:R-:W-:Y:S01]  /*40e0*/  IMAD.MOV.U32 R230, RZ, RZ, R144 ;  /* 0x000000ffffe67224 */ /* 0x000fe200078e0090 */
[----:B------:R-:W-:Y:S01]  /*40f0*/  MOV R229, R130 ;  /* 0x0000008200e57202 */ /* 0x000fe20000000f00 */
[----:B------:R-:W-:Y:S01]  /*4100*/  IMAD.MOV.U32 R226, RZ, RZ, R140 ;  /* 0x000000ffffe27224 */ /* 0x000fe200078e008c */
[----:B------:R-:W3:Y:S01]  /*4110*/  LDL.LU R136, [R1+0x1b4] ;  /* 0x0001b40001887983 */ /* 0x000ee20000300800 */
[----:B------:R-:W-:Y:S02]  /*4120*/  IMAD.MOV.U32 R142, RZ, RZ, R228 ;  /* 0x000000ffff8e7224 */ /* 0x000fe400078e00e4 */
[----:B------:R-:W-:Y:S01]  /*4130*/  IMAD.MOV.U32 R144, RZ, RZ, R231 ;  /* 0x000000ffff907224 */ /* 0x000fe200078e00e7 */
[----:B------:R-:W-:Y:S01]  /*4140*/  MOV R231, R146 ;  /* 0x0000009200e77202 */ /* 0x000fe20000000f00 */
[----:B------:R-:W-:Y:S01]  /*4150*/  IMAD.MOV.U32 R228, RZ, RZ, R128 ;  /* 0x000000ffffe47224 */ /* 0x000fe200078e0080 */
[----:B------:R-:W4:Y:S04]  /*4160*/  LDL.LU R138, [R1+0x1a8] ;  /* 0x0001a800018a7983 */ /* 0x000f280000300800 */
[----:B------:R-:W5:Y:S04]  /*4170*/  LDL.LU R140, [R1+0x1b0] ;  /* 0x0001b000018c7983 */ /* 0x000f680000300800 */
[----:B--2---:R2:W-:Y:S02]  /*4180*/  STS.128 [R4+UR16+0x1000], R188 ;  /* 0x001000bc04007988 */ /* 0x0045e40008000c10 */
[----:B--2---:R-:W-:Y:S01]  /*4190*/  MOV R188, R221 ;  /* 0x000000dd00bc7202 */ /* 0x004fe20000000f00 */
[----:B------:R-:W-:Y:S01]  /*41a0*/  IMAD.MOV.U32 R189, RZ, RZ, R220 ;  /* 0x000000ffffbd7224 */ /* 0x000fe200078e00dc */
[----:B------:R-:W-:Y:S01]  /*41b0*/  MOV R191, R218 ;  /* 0x000000da00bf7202 */ /* 0x000fe20000000f00 */
[----:B------:R-:W-:-:S05]  /*41c0*/  IMAD.MOV.U32 R190, RZ, RZ, R219 ;  /* 0x000000ffffbe7224 */ /* 0x000fca00078e00db */
[----:B------:R2:W-:Y:S04]  /*41d0*/  STS.128 [R4+UR16+0x3000], R188 ;  /* 0x003000bc04007988 */ /* 0x0005e80008000c10 */
[----:B------:R0:W-:Y:S01]  /*41e0*/  STS.128 [R5+UR16+0x1000], R192 ;  /* 0x001000c005007988 */ /* 0x0001e20008000c10 */
[----:B--2---:R-:W-:Y:S01]  /*41f0*/  IMAD.MOV.U32 R188, RZ, RZ, R217 ;  /* 0x000000ffffbc7224 */ /* 0x004fe200078e00d9 */
[----:B------:R-:W-:Y:S01]  /*4200*/  MOV R190, R215 ;  /* 0x000000d700be7202 */ /* 0x000fe20000000f00 */
[----:B------:R-:W-:Y:S02]  /*4210*/  IMAD.MOV.U32 R189, RZ, RZ, R216 ;  /* 0x000000ffffbd7224 */ /* 0x000fe400078e00d8 */
[----:B------:R-:W-:Y:S01]  /*4220*/  IMAD.MOV.U32 R191, RZ, RZ, R214 ;  /* 0x000000ffffbf7224 */ /* 0x000fe200078e00d6 */
[----:B0-----:R-:W-:Y:S01]  /*4230*/  MOV R194, R203 ;  /* 0x000000cb00c27202 */ /* 0x001fe20000000f00 */
[----:B------:R-:W-:-:S02]  /*4240*/  IMAD.MOV.U32 R192, RZ, RZ, R205 ;  /* 0x000000ffffc07224 */ /* 0x000fc400078e00cd */
[----:B------:R-:W-:Y:S01]  /*4250*/  IMAD.MOV.U32 R193, RZ, RZ, R204 ;  /* 0x000000ffffc17224 */ /* 0x000fe200078e00cc */
[----:B------:R0:W-:Y:S01]  /*4260*/  STS.128 [R5+UR16], R188 ;  /* 0x000000bc05007988 */ /* 0x0001e20008000c10 */
[----:B------:R-:W-:-:S05]  /*4270*/  IMAD.MOV.U32 R195, RZ, RZ, R202 ;  /* 0x000000ffffc37224 */ /* 0x000fca00078e00ca */
[----:B------:R-:W-:Y:S01]  /*4280*/  STS.128 [R5+UR16+0x3000], R192 ;  /* 0x003000c005007988 */ /* 0x000fe20008000c10 */
[----:B0-----:R-:W-:Y:S01]  /*4290*/  MOV R188, R209 ;  /* 0x000000d100bc7202 */ /* 0x001fe20000000f00 */
[----:B------:R-:W-:Y:S01]  /*42a0*/  IMAD.MOV.U32 R189, RZ, RZ, R208 ;  /* 0x000000ffffbd7224 */ /* 0x000fe200078e00d0 */
[----:B------:R-:W-:Y:S01]  /*42b0*/  MOV R191, R206 ;  /* 0x000000ce00bf7202 */ /* 0x000fe20000000f00 */
[----:B------:R-:W-:-:S05]  /*42c0*/  IMAD.MOV.U32 R190, RZ, RZ, R207 ;  /* 0x000000ffffbe7224 */ /* 0x000fca00078e00cf */
[----:B------:R-:W-:Y:S01]  /*42d0*/  STS.128 [R5+UR16+0x2000], R188 ;  /* 0x002000bc05007988 */ /* 0x000fe20008000c10 */
[----:B------:R-:W-:Y:S01]  /*42e0*/  BAR.SYNC.DEFER_BLOCKING 0x0 ;  /* 0x0000000000007b1d */ /* 0x000fe20000010000 */
[----:B------:R-:W-:Y:S01]  /*42f0*/  IMAD.MOV.U32 R220, RZ, RZ, R120 ;  /* 0x000000ffffdc7224 */ /* 0x000fe200078e0078 */
[----:B------:R-:W-:Y:S01]  /*4300*/  MOV R120, R201 ;  /* 0x000000c900787202 */ /* 0x000fe20000000f00 */
[----:B------:R-:W-:Y:S02]  /*4310*/  IMAD.MOV.U32 R221, RZ, RZ, R122 ;  /* 0x000000ffffdd7224 */ /* 0x000fe400078e007a */
[----:B------:R-:W-:Y:S01]  /*4320*/  IMAD.MOV.U32 R122, RZ, RZ, R200 ;  /* 0x000000ffff7a7224 */ /* 0x000fe200078e00c8 */
[----:B------:R-:W0:Y:S04]  /*4330*/  LDS.128 R216, [R0+UR16] ;  /* 0x0000001000d87984 */ /* 0x000e280008000c00 */
[----:B------:R-:W2:Y:S04]  /*4340*/  LDS.128 R212, [R0+UR16+0x200] ;  /* 0x0002001000d47984 */ /* 0x000ea80008000c00 */
[----:B------:R-:W3:Y:S04]  /*4350*/  LDS.128 R208, [R0+UR16+0x400] ;  /* 0x0004001000d07984 */ /* 0x000ee80008000c00 */
[----:B------:R-:W3:Y:S04]  /*4360*/  LDS.128 R204, [R0+UR16+0x600] ;  /* 0x0006001000cc7984 */ /* 0x000ee80008000c00 */
[----:B------:R-:W3:Y:S04]  /*4370*/  LDS.128 R200, [R0+UR16+0x800] ;  /* 0x0008001000c87984 */ /* 0x000ee80008000c00 */
[----:B------:R-:W3:Y:S04]  /*4380*/  LDS.128 R196, [R0+UR16+0xa00] ;  /* 0x000a001000c47984 */ /* 0x000ee80008000c00 */
[----:B------:R-:W3:Y:S04]  /*4390*/  LDS.128 R192, [R0+UR16+0xc00] ;  /* 0x000c001000c07984 */ /* 0x000ee80008000c00 */
[----:B------:R-:W3:Y:S01]  /*43a0*/  LDS.128 R188, [R0+UR16+0xe00] ;  /* 0x000e001000bc7984 */ /* 0x000ee20008000c00 */
[----:B------:R-:W-:Y:S06]  /*43b0*/  BAR.SYNC.DEFER_BLOCKING 0x0 ;  /* 0x0000000000007b1d */ /* 0x000fec0000010000 */
[----:B------:R1:W-:Y:S04]  /*43c0*/  STS.128 [R4+UR16], R220 ;  /* 0x000000dc04007988 */ /* 0x0003e80008000c10 */
[----:B------:R-:W-:Y:S01]  /*43d0*/  STS.128 [R4+UR16+0x2000], R228 ;  /* 0x002000e404007988 */ /* 0x000fe20008000c10 */
[----:B-1----:R-:W-:Y:S01]  /*43e0*/  IMAD.MOV.U32 R223, RZ, RZ, R224 ;  /* 0x000000ffffdf7224 */ /* 0x002fe200078e00e0 */
[----:B------:R-:W-:-:S05]  /*43f0*/  MOV R224, R124 ;  /* 0x0000007c00e07202 */ /* 0x000fca0000000f00 */
[----:B------:R1:W-:Y:S04]  /*4400*/  STS.128 [R4+UR16+0x1000], R224 ;  /* 0x001000e004007988 */ /* 0x0003e80008000c10 */
[----:B-1----:R-:W4:Y:S04]  /*4410*/  LDL.LU.64 R226, [R1+0x178] ;  /* 0x0001780001e27983 */ /* 0x002f280000300a00 */
[----:B------:R-:W3:Y:S04]  /*4420*/  LDL.LU.64 R224, [R1+0x168] ;  /* 0x0001680001e07983 */ /* 0x000ee80000300a00 */
[----:B------:R-:W5:Y:S01]  /*4430*/  LDL.LU.64 R228, [R1+0x180] ;  /* 0x0001800001e47983 */ /* 0x000f620000300a00 */
[----:B------:R-:W-:-:S02]  /*4440*/  IMAD.MOV.U32 R221, RZ, RZ, R134 ;  /* 0x000000ffffdd7224 */ /* 0x000fc400078e0086 */
        /* <DEDUP_REMOVED lines=9> */
[----:B------:R-:W2:Y:S01]  /*44e0*/  LDL.LU.64 R230, [R1+0x170] ;  /* 0x0001700001e67983 */ /* 0x000ea20000300a00 */
[----:B------:R-:W-:-:S02]  /*44f0*/  IMAD.MOV.U32 R122, RZ, RZ, R137 ;  /* 0x000000ffff7a7224 */ /* 0x000fc400078e0089 */
[----:B------:R-:W-:Y:S01]  /*4500*/  IMAD.MOV.U32 R123, RZ, RZ, R139 ;  /* 0x000000ffff7b7224 */ /* 0x000fe200078e008b */
[----:B------:R-:W-:Y:S01]  /*4510*/  STS.128 [R4+UR16+0x3000], R220 ;  /* 0x003000dc04007988 */ /* 0x000fe20008000c10 */
[----:B------:R-:W-:-:S03]  /*4520*/  IMAD.MOV.U32 R124, RZ, RZ, R129 ;  /* 0x000000ffff7c7224 */ /* 0x000fc600078e0081 */
[----:B------:R1:W-:Y:S01]  /*4530*/  STS.128 [R5+UR16], R120 ;  /* 0x0000007805007988 */ /* 0x0003e20008000c10 */
[----:B------:R-:W-:Y:S01]  /*4540*/  IMAD.MOV.U32 R128, RZ, RZ, R133 ;  /* 0x000000ffff807224 */ /* 0x000fe200078e0085 */
[----:B------:R-:W-:Y:S01]  /*4550*/  MOV R129, R135 ;  /* 0x0000008700817202 */ /* 0x000fe20000000f00 */
[----:B------:R-:W-:Y:S01]  /*4560*/  IMAD.MOV.U32 R130, RZ, RZ, R149 ;  /* 0x000000ffff827224 */ /* 0x000fe200078e0095 */
[----:B-1----:R-:W-:Y:S01]  /*4570*/  MOV R120, R125 ;  /* 0x0000007d00787202 */ /* 0x002fe20000000f00 */
[----:B------:R-:W-:Y:S01]  /*4580*/  IMAD.MOV.U32 R121, RZ, RZ, R127 ;  /* 0x000000ffff797224 */ /* 0x000fe200078e007f */
[----:B------:R-:W-:Y:S01]  /*4590*/  MOV R123, R143 ;  /* 0x0000008f007b7202 */ /* 0x000fe20000000f00 */
[----:B------:R-:W-:Y:S01]  /*45a0*/  IMAD.MOV.U32 R125, RZ, RZ, R131 ;  /* 0x000000ffff7d7224 */ /* 0x000fe200078e0083 */
[----:B------:R-:W-:Y:S01]  /*45b0*/  MOV R131, R151 ;  /* 0x0000009700837202 */ /* 0x000fe20000000f00 */
[----:B------:R-:W-:Y:S02]  /*45c0*/  IMAD.MOV.U32 R122, RZ, RZ, R141 ;  /* 0x000000ffff7a7224 */ /* 0x000fe400078e008d */
[----:B------:R-:W-:-:S02]  /*45d0*/  IMAD.MOV.U32 R127, RZ, RZ, R147 ;  /* 0x000000ffff7f7224 */ /* 0x000fc400078e0093 */
[----:B------:R-:W-:Y:S04]  /*45e0*/  STS.128 [R5+UR16+0x3000], R128 ;  /* 0x0030008005007988 */ /* 0x000fe80008000c10 */
[----:B------:R-:W-:Y:S04]  /*45f0*/  STS.128 [R5+UR16+0x1000], R120 ;  /* 0x0010007805007988 */ /* 0x000fe80008000c10 */
[----:B------:R-:W-:Y:S01]  /*4600*/  STS.128 [R5+UR16+0x2000], R124 ;  /* 0x0020007c05007988 */ /* 0x000fe20008000c10 */
[----:B------:R-:W-:Y:S06]  /*4610*/  BAR.SYNC.DEFER_BLOCKING 0x0 ;  /* 0x0000000000007b1d */ /* 0x000fec0000010000 */
[----:B-----5:R-:W-:Y:S04]  /*4620*/  STG.E desc[UR18][R228.64], R134 ;  /* 0x00000086e4007986 */ /* 0x020fe8000c101912 */
[----:B------:R-:W-:Y:S04]  /*4630*/  STG.E desc[UR18][R228.64+0x80], R132 ;  /* 0x00008084e4007986 */ /* 0x000fe8000c101912 */
[----:B------:R-:W-:Y:S04]  /*4640*/  STG.E desc[UR18][R228.64+0x100], R40 ;  /* 0x00010028e4007986 */ /* 0x000fe8000c101912 */
[----:B------:R-:W-:Y:S04]  /*4650*/  STG.E desc[UR18][R228.64+0x180], R42 ;  /* 0x0001802ae4007986 */ /* 0x000fe8000c101912 */
[----:B------:R-:W-:Y:S04]  /*4660*/  STG.E desc[UR18][R228.64+0x200], R184 ;  /* 0x000200b8e4007986 */ /* 0x000fe8000c101912 */
[----:B------:R-:W-:Y:S04]  /*4670*/  STG.E desc[UR18][R228.64+0x280], R186 ;  /* 0x000280bae4007986 */ /* 0x000fe8000c101912 */
[----:B0-----:R-:W-:Y:S04]  /*4680*/  STG.E desc[UR18][R228.64+0x300], R216 ;  /* 0x000300d8e4007986 */ /* 0x001fe8000c101912 */
[----:B------:R-:W-:Y:S04]  /*4690*/  STG.E desc[UR18][R228.64+0x380], R218 ;  /* 0x000380dae4007986 */ /* 0x000fe8000c101912 */
[----:B----4-:R0:W-:Y:S04]  /*46a0*/  STG.E desc[UR18][R226.64], R146 ;  /* 0x00000092e2007986 */ /* 0x0101e8000c101912 */
[----:B------:R1:W-:Y:S04]  /*46b0*/  STG.E desc[UR18][R226.64+0x80], R144 ;  /* 0x00008090e2007986 */ /* 0x0003e8000c101912 */
[----:B------:R-:W-:Y:S04]  /*46c0*/  STG.E desc[UR18][R226.64+0x100], R41 ;  /* 0x00010029e2007986 */ /* 0x000fe8000c101912 */
[----:B0-----:R-:W4:Y:S04]  /*46d0*/  LDL.LU R146, [R1+0x198] ;  /* 0x0001980001927983 */ /* 0x001f280000300800 */
[----:B-1----:R-:W5:Y:S04]  /*46e0*/  LDL.LU R144, [R1+0x1a0] ;  /* 0x0001a00001907983 */ /* 0x002f680000300800 */
[----:B------:R-:W4:Y:S04]  /*46f0*/  LDL.LU.64 R220, [R1+0x160] ;  /* 0x0001600001dc7983 */ /* 0x000f280000300a00 */
[----:B------:R-:W-:Y:S04]  /*4700*/  STG.E desc[UR18][R226.64+0x180], R43 ;  /* 0x0001802be2007986 */ /* 0x000fe8000c101912 */
[----:B------:R-:W-:Y:S04]  /*4710*/  STG.E desc[UR18][R226.64+0x200], R185 ;  /* 0x000200b9e2007986 */ /* 0x000fe8000c101912 */
[----:B------:R-:W-:Y:S04]  /*4720*/  STG.E desc[UR18][R226.64+0x280], R187 ;  /* 0x000280bbe2007986 */ /* 0x000fe8000c101912 */
[----:B------:R-:W-:Y:S04]  /*4730*/  STG.E desc[UR18][R226.64+0x300], R217 ;  /* 0x000300d9e2007986 */ /* 0x000fe8000c101912 */
[----:B------:R0:W-:Y:S04]  /*4740*/  STG.E desc[UR18][R226.64+0x380], R219 ;  /* 0x000380dbe2007986 */ /* 0x0001e8000c101912 */
[----:B0-----:R-:W5:Y:S04]  /*4750*/  LDL.LU R226, [R1+0x19c] ;  /* 0x00019c0001e27983 */ /* 0x001f680000300800 */
[----:B------:R-:W5:Y:S04]  /*4760*/  LDL.LU R227, [R1+0x1a4] ;  /* 0x0001a40001e37983 */ /* 0x000f680000300800 */
[----:B------:R-:W5:Y:S04]  /*4770*/  LDL.LU.64 R222, [R1+0x158] ;  /* 0x0001580001de7983 */ /* 0x000f680000300a00 */
[----:B--2---:R0:W-:Y:S04]  /*4780*/  STG.E desc[UR18][R230.64], R142 ;  /* 0x0000008ee6007986 */ /* 0x0041e8000c101912 */
[----:B------:R1:W-:Y:S04]  /*4790*/  STG.E desc[UR18][R230.64+0x80], R140 ;  /* 0x0000808ce6007986 */ /* 0x0003e8000c101912 */
[----:B------:R-:W2:Y:S04]  /*47a0*/  LDL.LU.64 R228, [R1+0x150] ;  /* 0x0001500001e47983 */ /* 0x000ea80000300a00 */
[----:B------:R-:W-:Y:S04]  /*47b0*/  STG.E desc[UR18][R230.64+0x100], R36 ;  /* 0x00010024e6007986 */ /* 0x000fe8000c101912 */
[----:B------:R-:W-:Y:S04]  /*47c0*/  STG.E desc[UR18][R230.64+0x180], R38 ;  /* 0x00018026e6007986 */ /* 0x000fe8000c101912 */
[----:B0-----:R-:W2:Y:S04]  /*47d0*/  LDL.LU R142, [R1+0x188] ;  /* 0x00018800018e7983 */ /* 0x001ea80000300800 */
[----:B------:R-:W-:Y:S04]  /*47e0*/  STG.E desc[UR18][R230.64+0x200], R180 ;  /* 0x000200b4e6007986 */ /* 0x000fe8000c101912 */
[----:B-1----:R-:W2:Y:S04]  /*47f0*/  LDL.LU R140, [R1+0x190] ;  /* 0x00019000018c7983 */ /* 0x002ea80000300800 */
[----:B------:R-:W-:Y:S04]  /*4800*/  STG.E desc[UR18][R230.64+0x280], R182 ;  /* 0x000280b6e6007986 */ /* 0x000fe8000c101912 */
[----:B------:R-:W-:Y:S04]  /*4810*/  STG.E desc[UR18][R230.64+0x300], R212 ;  /* 0x000300d4e6007986 */ /* 0x000fe8000c101912 */
[----:B------:R-:W-:Y:S04]  /*4820*/  STG.E desc[UR18][R230.64+0x380], R214 ;  /* 0x000380d6e6007986 */ /* 0x000fe8000c101912 */
[----:B---3--:R0:W-:Y:S04]  /*4830*/  STG.E desc[UR18][R224.64], R138 ;  /* 0x0000008ae0007986 */ /* 0x0081e8000c101912 */
[----:B------:R1:W-:Y:S04]  /*4840*/  STG.E desc[UR18][R224.64+0x80], R136 ;  /* 0x00008088e0007986 */ /* 0x0003e8000c101912 */
[----:B------:R-:W-:Y:S04]  /*4850*/  STG.E desc[UR18][R224.64+0x100], R37 ;  /* 0x00010025e0007986 */ /* 0x000fe8000c101912 */
[----:B0-----:R-:W3:Y:S04]  /*4860*/  LDL.LU R138, [R1+0x18c] ;  /* 0x00018c00018a7983 */ /* 0x001ee80000300800 */
[----:B-1----:R-:W3:Y:S04]  /*4870*/  LDL.LU R136, [R1+0x194] ;  /* 0x0001940001887983 */ /* 0x002ee80000300800 */
[----:B------:R-:W3:Y:S04]  /*4880*/  LDL.LU.64 R230, [R1+0x148] ;  /* 0x0001480001e67983 */ /* 0x000ee80000300a00 */
[----:B------:R-:W-:Y:S04]  /*4890*/  STG.E desc[UR18][R224.64+0x180], R39 ;  /* 0x00018027e0007986 */ /* 0x000fe8000c101912 */
[----:B------:R-:W-:Y:S04]  /*48a0*/  STG.E desc[UR18][R224.64+0x200], R181 ;  /* 0x000200b5e0007986 */ /* 0x000fe8000c101912 */
[----:B------:R-:W-:Y:S04]  /*48b0*/  STG.E desc[UR18][R224.64+0x280], R183 ;  /* 0x000280b7e0007986 */ /* 0x000fe8000c101912 */
[----:B------:R-:W-:Y:S04]  /*48c0*/  STG.E desc[UR18][R224.64+0x300], R213 ;  /* 0x000300d5e0007986 */ /* 0x000fe8000c101912 */
[----:B------:R0:W-:Y:S04]  /*48d0*/  STG.E desc[UR18][R224.64+0x380], R215 ;  /* 0x000380d7e0007986 */ /* 0x0001e8000c101912 */
[----:B0-----:R-:W3:Y:S04]  /*48e0*/  LDL.LU.64 R224, [R1+0x140] ;  /* 0x0001400001e07983 */ /* 0x001ee80000300a00 */
[----:B----4-:R-:W-:Y:S04]  /*48f0*/  STG.E desc[UR18][R220.64], R146 ;  /* 0x00000092dc007986 */ /* 0x010fe8000c101912 */
[----:B-----5:R-:W-:Y:S04]  /*4900*/  STG.E desc[UR18][R220.64+0x80], R144 ;  /* 0x00008090dc007986 */ /* 0x020fe8000c101912 */
[----:B------:R-:W-:Y:S04]  /*4910*/  STG.E desc[UR18][R220.64+0x100], R32 ;  /* 0x00010020dc007986 */ /* 0x000fe8000c101912 */
[----:B------:R-:W-:Y:S04]  /*4920*/  STG.E desc[UR18][R220.64+0x180], R34 ;  /* 0x00018022dc007986 */ /* 0x000fe8000c101912 */
[----:B------:R-:W-:Y:S04]  /*4930*/  STG.E desc[UR18][R220.64+0x200], R176 ;  /* 0x000200b0dc007986 */ /* 0x000fe8000c101912 */
[----:B------:R-:W-:Y:S04]  /*4940*/  STG.E desc[UR18][R220.64+0x280], R178 ;  /* 0x000280b2dc007986 */ /* 0x000fe8000c101912 */
[----:B------:R-:W-:Y:S04]  /*4950*/  STG.E desc[UR18][R220.64+0x300], R208 ;  /* 0x000300d0dc007986 */ /* 0x000fe8000c101912 */
[----:B------:R-:W-:Y:S04]  /*4960*/  STG.E desc[UR18][R220.64+0x380], R210 ;  /* 0x000380d2dc007986 */ /* 0x000fe8000c101912 */
[----:B------:R-:W-:Y:S04]  /*4970*/  STG.E desc[UR18][R222.64], R226 ;  /* 0x000000e2de007986 */ /* 0x000fe8000c101912 */
[----:B------:R0:W-:Y:S04]  /*4980*/  STG.E desc[UR18][R222.64+0x80], R227 ;  /* 0x000080e3de007986 */ /* 0x0001e8000c101912 */
[----:B0-----:R-:W4:Y:S04]  /*4990*/  LDL.LU.64 R226, [R1+0x138] ;  /* 0x0001380001e27983 */ /* 0x001f280000300a00 */
[----:B------:R-:W-:Y:S04]  /*49a0*/  STG.E desc[UR18][R222.64+0x100], R33 ;  /* 0x00010021de007986 */ /* 0x000fe8000c101912 */
[----:B------:R-:W-:Y:S04]  /*49b0*/  STG.E desc[UR18][R222.64+0x180], R35 ;  /* 0x00018023de007986 */ /* 0x000fe8000c101912 */
[----:B------:R-:W-:Y:S04]  /*49c0*/  STG.E desc[UR18][R222.64+0x200], R177 ;  /* 0x000200b1de007986 */ /* 0x000fe8000c101912 */
[----:B------:R-:W-:Y:S04]  /*49d0*/  STG.E desc[UR18][R222.64+0x280], R179 ;  /* 0x000280b3de007986 */ /* 0x000fe8000c101912 */
[----:B------:R-:W-:Y:S04]  /*49e0*/  STG.E desc[UR18][R222.64+0x300], R209 ;  /* 0x000300d1de007986 */ /* 0x000fe8000c101912 */
[----:B------:R-:W-:Y:S04]  /*49f0*/  STG.E desc[UR18][R222.64+0x380], R211 ;  /* 0x000380d3de007986 */ /* 0x000fe8000c101912 */
[----:B--2---:R-:W-:Y:S04]  /*4a00*/  STG.E desc[UR18][R228.64], R142 ;  /* 0x0000008ee4007986 */ /* 0x004fe8000c101912 */
[----:B------:R-:W-:Y:S04]  /*4a10*/  STG.E desc[UR18][R228.64+0x80], R140 ;  /* 0x0000808ce4007986 */ /* 0x000fe8000c101912 */
[----:B------:R-:W-:Y:S04]  /*4a20*/  STG.E desc[UR18][R228.64+0x100], R28 ;  /* 0x0001001ce4007986 */ /* 0x000fe8000c101912 */
[----:B------:R-:W-:Y:S04]  /*4a30*/  STG.E desc[UR18][R228.64+0x180], R30 ;  /* 0x0001801ee4007986 */ /* 0x000fe8000c101912 */
[----:B------:R-:W-:Y:S04]  /*4a40*/  STG.E desc[UR18][R228.64+0x200], R172 ;  /* 0x000200ace4007986 */ /* 0x000fe8000c101912 */
[----:B------:R-:W-:Y:S04]  /*4a50*/  STG.E desc[UR18][R228.64+0x280], R174 ;  /* 0x000280aee4007986 */ /* 0x000fe8000c101912 */
[----:B------:R-:W-:Y:S04]  /*4a60*/  STG.E desc[UR18][R228.64+0x300], R204 ;  /* 0x000300cce4007986 */ /* 0x000fe8000c101912 */
[----:B------:R-:W-:Y:S04]  /*4a70*/  STG.E desc[UR18][R228.64+0x380], R206 ;  /* 0x000380cee4007986 */ /* 0x000fe8000c101912 */
[----:B---3--:R-:W-:Y:S04]  /*4a80*/  STG.E desc[UR18][R230.64], R138 ;  /* 0x0000008ae6007986 */ /* 0x008fe8000c101912 */
        /* <DEDUP_REMOVED lines=8> */
[----:B------:R1:W-:Y:S04]  /*4b10*/  STG.E desc[UR18][R224.64+0x80], R251 ;  /* 0x000080fbe0007986 */ /* 0x0003e8000c101912 */
[----:B------:R-:W-:Y:S04]  /*4b20*/  STG.E desc[UR18][R224.64+0x100], R24 ;  /* 0x00010018e0007986 */ /* 0x000fe8000c101912 */
[----:B------:R-:W-:Y:S04]  /*4b30*/  STG.E desc[UR18][R224.64+0x180], R26 ;  /* 0x0001801ae0007986 */ /* 0x000fe8000c101912 */
[----:B------:R-:W-:Y:S04]  /*4b40*/  STG.E desc[UR18][R224.64+0x200], R168 ;  /* 0x000200a8e0007986 */ /* 0x000fe8000c101912 */
[----:B------:R-:W-:Y:S04]  /*4b50*/  STG.E desc[UR18][R224.64+0x280], R170 ;  /* 0x000280aae0007986 */ /* 0x000fe8000c101912 */
[----:B------:R-:W-:Y:S04]  /*4b60*/  STG.E desc[UR18][R224.64+0x300], R200 ;  /* 0x000300c8e0007986 */ /* 0x000fe8000c101912 */
[----:B0-----:R-:W2:Y:S04]  /*4b70*/  LDL.LU R250, [R1+0x264] ;  /* 0x0002640001fa7983 */ /* 0x001ea80000300800 */
[----:B------:R-:W-:Y:S04]  /*4b80*/  STG.E desc[UR18][R224.64+0x380], R202 ;  /* 0x000380cae0007986 */ /* 0x000fe8000c101912 */
[----:B-1----:R-:W2:Y:S04]  /*4b90*/  LDL.LU R251, [R1+0x260] ;  /* 0x0002600001fb7983 */ /* 0x002ea80000300800 */
[----:B------:R-:W-:Y:S04]  /*4ba0*/  LDS.128 R28, [R0+UR16+0xe00] ;  /* 0x000e0010001c7984 */ /* 0x000fe80008000c00 */
[----:B----4-:R0:W-:Y:S04]  /*4bb0*/  STG.E desc[UR18][R226.64], R248 ;  /* 0x000000f8e2007986 */ /* 0x0101e8000c101912 */
[----:B------:R1:W-:Y:S04]  /*4bc0*/  STG.E desc[UR18][R226.64+0x80], R249 ;  /* 0x000080f9e2007986 */ /* 0x0003e8000c101912 */
[----:B0-----:R-:W3:Y:S04]  /*4bd0*/  LDL.LU R248, [R1+0x25c] ;  /* 0x00025c0001f87983 */ /* 0x001ee80000300800 */
[----:B-1----:R-:W3:Y:S04]  /*4be0*/  LDL.LU R249, [R1+0x258] ;  /* 0x0002580001f97983 */ /* 0x002ee80000300800 */
[----:B------:R-:W-:Y:S04]  /*4bf0*/  STG.E desc[UR18][R226.64+0x100], R25 ;  /* 0x00010019e2007986 */ /* 0x000fe8000c101912 */
[----:B------:R-:W-:Y:S04]  /*4c00*/  STG.E desc[UR18][R226.64+0x180], R27 ;  /* 0x0001801be2007986 */ /* 0x000fe8000c101912 */
[----:B------:R-:W-:Y:S04]  /*4c10*/  STG.E desc[UR18][R226.64+0x200], R169 ;  /* 0x000200a9e2007986 */ /* 0x000fe8000c101912 */
[----:B------:R-:W-:Y:S04]  /*4c20*/  STG.E desc[UR18][R226.64+0x280], R171 ;  /* 0x000280abe2007986 */ /* 0x000fe8000c101912 */
[----:B------:R-:W-:Y:S04]  /*4c30*/  STG.E desc[UR18][R226.64+0x300], R201 ;  /* 0x000300c9e2007986 */ /* 0x000fe8000c101912 */
[----:B------:R-:W-:Y:S04]  /*4c40*/  STG.E desc[UR18][R226.64+0x380], R203 ;  /* 0x000380cbe2007986 */ /* 0x000fe8000c101912 */
[----:B------:R-:W0:Y:S04]  /*4c50*/  LDS.128 R24, [R0+UR16] ;  /* 0x0000001000187984 */ /* 0x000e280008000c00 */
[----:B--2---:R1:W-:Y:S04]  /*4c60*/  STG.E desc[UR18][R250.64], R246 ;  /* 0x000000f6fa007986 */ /* 0x0043e8000c101912 */
[----:B------:R2:W-:Y:S04]  /*4c70*/  STG.E desc[UR18][R250.64+0x80], R247 ;  /* 0x000080f7fa007986 */ /* 0x0005e8000c101912 */
[----:B------:R-:W-:Y:S04]  /*4c80*/  STG.E desc[UR18][R250.64+0x100], R20 ;  /* 0x00010014fa007986 */ /* 0x000fe8000c101912 */
[----:B-1----:R-:W4:Y:S04]  /*4c90*/  LDL.LU R246, [R1+0x254] ;  /* 0x0002540001f67983 */ /* 0x002f280000300800 */
[----:B------:R-:W-:Y:S04]  /*4ca0*/  STG.E desc[UR18][R250.64+0x180], R22 ;  /* 0x00018016fa007986 */ /* 0x000fe8000c101912 */
[----:B------:R-:W-:Y:S04]  /*4cb0*/  STG.E desc[UR18][R250.64+0x200], R84 ;  /* 0x00020054fa007986 */ /* 0x000fe8000c101912 */
[----:B------:R-:W-:Y:S04]  /*4cc0*/  STG.E desc[UR18][R250.64+0x280], R86 ;  /* 0x00028056fa007986 */ /* 0x000fe8000c101912 */
[----:B------:R-:W-:Y:S04]  /*4cd0*/  STG.E desc[UR18][R250.64+0x300], R196 ;  /* 0x000300c4fa007986 */ /* 0x000fe8000c101912 */
[----:B------:R-:W-:Y:S04]  /*4ce0*/  STG.E desc[UR18][R250.64+0x380], R198 ;  /* 0x000380c6fa007986 */ /* 0x000fe8000c101912 */
[----:B--2---:R-:W4:Y:S04]  /*4cf0*/  LDL.LU R247, [R1+0x250] ;  /* 0x0002500001f77983 */ /* 0x004f280000300800 */
[----:B---3--:R1:W-:Y:S04]  /*4d00*/  STG.E desc[UR18][R248.64], R244 ;  /* 0x000000f4f8007986 */ /* 0x0083e8000c101912 */
[----:B------:R2:W-:Y:S04]  /*4d10*/  STG.E desc[UR18][R248.64+0x80], R245 ;  /* 0x000080f5f8007986 */ /* 0x0005e8000c101912 */
[----:B-1----:R-:W3:Y:S04]  /*4d20*/  LDL.LU R244, [R1+0x24c] ;  /* 0x00024c0001f47983 */ /* 0x002ee80000300800 */
[----:B--2---:R-:W3:Y:S04]  /*4d30*/  LDL.LU R245, [R1+0x248] ;  /* 0x0002480001f57983 */ /* 0x004ee80000300800 */
[----:B------:R-:W-:Y:S04]  /*4d40*/  STG.E desc[UR18][R248.64+0x100], R21 ;  /* 0x00010015f8007986 */ /* 0x000fe8000c101912 */
[----:B------:R-:W-:Y:S04]  /*4d50*/  STG.E desc[UR18][R248.64+0x180], R23 ;  /* 0x00018017f8007986 */ /* 0x000fe8000c101912 */
[----:B------:R-:W-:Y:S04]  /*4d60*/  STG.E desc[UR18][R248.64+0x200], R85 ;  /* 0x00020055f8007986 */ /* 0x000fe8000c101912 */
[----:B------:R-:W-:Y:S04]  /*4d70*/  STG.E desc[UR18][R248.64+0x280], R87 ;  /* 0x00028057f8007986 */ /* 0x000fe8000c101912 */
[----:B------:R-:W-:Y:S04]  /*4d80*/  STG.E desc[UR18][R248.64+0x300], R197 ;  /* 0x000300c5f8007986 */ /* 0x000fe8000c101912 */
[----:B------:R-:W-:Y:S04]  /*4d90*/  STG.E desc[UR18][R248.64+0x380], R199 ;  /* 0x000380c7f8007986 */ /* 0x000fe8000c101912 */
[----:B------:R-:W1:Y:S04]  /*4da0*/  LDS.128 R20, [R0+UR16+0x200] ;  /* 0x0002001000147984 */ /* 0x000e680008000c00 */
[----:B----4-:R2:W-:Y:S04]  /*4db0*/  STG.E desc[UR18][R246.64], R242 ;  /* 0x000000f2f6007986 */ /* 0x0105e8000c101912 */
[----:B------:R4:W-:Y:S04]  /*4dc0*/  STG.E desc[UR18][R246.64+0x80], R243 ;  /* 0x000080f3f6007986 */ /* 0x0009e8000c101912 */
[----:B------:R-:W-:Y:S04]  /*4dd0*/  STG.E desc[UR18][R246.64+0x100], R16 ;  /* 0x00010010f6007986 */ /* 0x000fe8000c101912 */
[----:B--2---:R-:W2:Y:S04]  /*4de0*/  LDL.LU R242, [R1+0x244] ;  /* 0x0002440001f27983 */ /* 0x004ea80000300800 */
[----:B------:R-:W-:Y:S04]  /*4df0*/  STG.E desc[UR18][R246.64+0x180], R18 ;  /* 0x00018012f6007986 */ /* 0x000fe8000c101912 */
[----:B------:R-:W-:Y:S04]  /*4e00*/  STG.E desc[UR18][R246.64+0x200], R80 ;  /* 0x00020050f6007986 */ /* 0x000fe8000c101912 */
[----:B------:R-:W-:Y:S04]  /*4e10*/  STG.E desc[UR18][R246.64+0x280], R82 ;  /* 0x00028052f6007986 */ /* 0x000fe8000c101912 */
[----:B------:R-:W-:Y:S04]  /*4e20*/  STG.E desc[UR18][R246.64+0x300], R192 ;  /* 0x000300c0f6007986 */ /* 0x000fe8000c101912 */
[----:B------:R-:W-:Y:S04]  /*4e30*/  STG.E desc[UR18][R246.64+0x380], R194 ;  /* 0x000380c2f6007986 */ /* 0x000fe8000c101912 */
[----:B----4-:R-:W2:Y:S04]  /*4e40*/  LDL.LU R243, [R1+0x240] ;  /* 0x0002400001f37983 */ /* 0x010ea80000300800 */
[----:B---3--:R3:W-:Y:S04]  /*4e50*/  STG.E desc[UR18][R244.64], R240 ;  /* 0x000000f0f4007986 */ /* 0x0087e8000c101912 */
[----:B------:R4:W-:Y:S04]  /*4e60*/  STG.E desc[UR18][R244.64+0x80], R241 ;  /* 0x000080f1f4007986 */ /* 0x0009e8000c101912 */
[----:B---3--:R-:W3:Y:S04]  /*4e70*/  LDL.LU R240, [R1+0x23c] ;  /* 0x00023c0001f07983 */ /* 0x008ee80000300800 */
[----:B----4-:R-:W3:Y:S04]  /*4e80*/  LDL.LU R241, [R1+0x238] ;  /* 0x0002380001f17983 */ /* 0x010ee80000300800 */
[----:B------:R-:W-:Y:S04]  /*4e90*/  STG.E desc[UR18][R244.64+0x100], R17 ;  /* 0x00010011f4007986 */ /* 0x000fe8000c101912 */
[----:B------:R-:W-:Y:S04]  /*4ea0*/  STG.E desc[UR18][R244.64+0x180], R19 ;  /* 0x00018013f4007986 */ /* 0x000fe8000c101912 */
[----:B------:R-:W-:Y:S04]  /*4eb0*/  STG.E desc[UR18][R244.64+0x200], R81 ;  /* 0x00020051f4007986 */ /* 0x000fe8000c101912 */
[----:B------:R-:W-:Y:S04]  /*4ec0*/  STG.E desc[UR18][R244.64+0x280], R83 ;  /* 0x00028053f4007986 */ /* 0x000fe8000c101912 */
[----:B------:R-:W-:Y:S04]  /*4ed0*/  STG.E desc[UR18][R244.64+0x300], R193 ;  /* 0x000300c1f4007986 */ /* 0x000fe8000c101912 */
[----:B------:R-:W-:Y:S04]  /*4ee0*/  STG.E desc[UR18][R244.64+0x380], R195 ;  /* 0x000380c3f4007986 */ /* 0x000fe8000c101912 */
[----:B------:R-:W4:Y:S04]  /*4ef0*/  LDS.128 R16, [R0+UR16+0x400] ;  /* 0x0004001000107984 */ /* 0x000f280008000c00 */
[----:B--2---:R2:W-:Y:S04]  /*4f00*/  STG.E desc[UR18][R242.64], R238 ;  /* 0x000000eef2007986 */ /* 0x0045e8000c101912 */
        /* <DEDUP_REMOVED lines=8> */
[----:B-----5:R-:W2:Y:S04]  /*4f90*/  LDL.LU R239, [R1+0x230] ;  /* 0x0002300001ef7983 */ /* 0x020ea80000300800 */
[----:B---3--:R3:W-:Y:S04]  /*4fa0*/  STG.E desc[UR18][R240.64], R236 ;  /* 0x000000ecf0007986 */ /* 0x0087e8000c101912 */
[----:B------:R5:W-:Y:S04]  /*4fb0*/  STG.E desc[UR18][R240.64+0x80], R237 ;  /* 0x000080edf0007986 */ /* 0x000be8000c101912 */
[----:B---3--:R-:W3:Y:S04]  /*4fc0*/  LDL.LU R236, [R1+0x22c] ;  /* 0x00022c0001ec7983 */ /* 0x008ee80000300800 */
[----:B-----5:R-:W3:Y:S04]  /*4fd0*/  LDL.LU R237, [R1+0x228] ;  /* 0x0002280001ed7983 */ /* 0x020ee80000300800 */
[----:B------:R-:W-:Y:S04]  /*4fe0*/  STG.E desc[UR18][R240.64+0x100], R13 ;  /* 0x0001000df0007986 */ /* 0x000fe8000c101912 */
[----:B------:R-:W-:Y:S04]  /*4ff0*/  STG.E desc[UR18][R240.64+0x180], R15 ;  /* 0x0001800ff0007986 */ /* 0x000fe8000c101912 */
[----:B------:R-:W-:Y:S04]  /*5000*/  STG.E desc[UR18][R240.64+0x200], R77 ;  /* 0x0002004df0007986 */ /* 0x000fe8000c101912 */
[----:B------:R-:W-:Y:S04]  /*5010*/  STG.E desc[UR18][R240.64+0x280], R79 ;  /* 0x0002804ff0007986 */ /* 0x000fe8000c101912 */
[----:B------:R-:W-:Y:S04]  /*5020*/  STG.E desc[UR18][R240.64+0x300], R189 ;  /* 0x000300bdf0007986 */ /* 0x000fe8000c101912 */
[----:B------:R-:W-:Y:S04]  /*5030*/  STG.E desc[UR18][R240.64+0x380], R191 ;  /* 0x000380bff0007986 */ /* 0x000fe8000c101912 */
[----:B------:R-:W5:Y:S04]  /*5040*/  LDS.128 R12, [R0+UR16+0x600] ;  /* 0x00060010000c7984 */ /* 0x000f680008000c00 */
[----:B--2---:R2:W-:Y:S04]  /*5050*/  STG.E desc[UR18][R238.64], R234 ;  /* 0x000000eaee007986 */ /* 0x0045e8000c101912 */
[----:B------:R1:W-:Y:S04]  /*5060*/  STG.E desc[UR18][R238.64+0x80], R235 ;  /* 0x000080ebee007986 */ /* 0x0003e8000c101912 */
[----:B------:R-:W-:Y:S04]  /*5070*/  STG.E desc[UR18][R238.64+0x100], R72 ;  /* 0x00010048ee007986 */ /* 0x000fe8000c101912 */
[----:B--2---:R-:W2:Y:S04]  /*5080*/  LDL.LU R234, [R1+0x224] ;  /* 0x0002240001ea7983 */ /* 0x004ea80000300800 */
[----:B------:R-:W-:Y:S04]  /*5090*/  STG.E desc[UR18][R238.64+0x180], R74 ;  /* 0x0001804aee007986 */ /* 0x000fe8000c101912 */
[----:B------:R-:W-:Y:S04]  /*50a0*/  STG.E desc[UR18][R238.64+0x200], R116 ;  /* 0x00020074ee007986 */ /* 0x000fe8000c101912 */
[----:B------:R-:W-:Y:S04]  /*50b0*/  STG.E desc[UR18][R238.64+0x280], R118 ;  /* 0x00028076ee007986 */ /* 0x000fe8000c101912 */
[----:B0-----:R-:W-:Y:S04]  /*50c0*/  STG.E desc[UR18][R238.64+0x300], R24 ;  /* 0x00030018ee007986 */ /* 0x001fe8000c101912 */
[----:B------:R-:W-:Y:S04]  /*50d0*/  STG.E desc[UR18][R238.64+0x380], R26 ;  /* 0x0003801aee007986 */ /* 0x000fe8000c101912 */
[----:B-1----:R-:W2:Y:S04]  /*50e0*/  LDL.LU R235, [R1+0x220] ;  /* 0x0002200001eb7983 */ /* 0x002ea80000300800 */
[----:B---3--:R0:W-:Y:S04]  /*50f0*/  STG.E desc[UR18][R236.64], R232 ;  /* 0x000000e8ec007986 */ /* 0x0081e8000c101912 */
        /* <DEDUP_REMOVED lines=9> */
[----:B------:R-:W0:Y:S04]  /*5190*/  LDS.128 R24, [R0+UR16+0x800] ;  /* 0x0008001000187984 */ /* 0x000e280008000c00 */
        /* <DEDUP_REMOVED lines=49> */
[----:B-----5:R-:W-:Y:S04]  /*54b0*/  STG.E desc[UR18][R162.64+0x300], R12 ;  /* 0x0003000ca2007986 */ /* 0x020fe8000c101912 */
[----:B------:R-:W-:Y:S04]  /*54c0*/  STG.E desc[UR18][R162.64+0x380], R14 ;  /* 0x0003800ea2007986 */ /* 0x000fe8000c101912 */
[----:B0-----:R-:W2:Y:S04]  /*54d0*/  LDL.LU R159, [R1+0x1f0] ;  /* 0x0001f000019f7983 */ /* 0x001ea80000300800 */
[----:B---3--:R0:W-:Y:S04]  /*54e0*/  STG.E desc[UR18][R160.64], R156 ;  /* 0x0000009ca0007986 */ /* 0x0081e8000c101912 */
[----:B------:R3:W-:Y:S04]  /*54f0*/  STG.E desc[UR18][R160.64+0x80], R157 ;  /* 0x0000809da0007986 */ /* 0x0007e8000c101912 */
[----:B0-----:R-:W5:Y:S04]  /*5500*/  LDL.LU R156, [R1+0x1ec] ;  /* 0x0001ec00019c7983 */ /* 0x001f680000300800 */
[----:B---3--:R-:W5:Y:S04]  /*5510*/  LDL.LU R157, [R1+0x1e8] ;  /* 0x0001e800019d7983 */ /* 0x008f680000300800 */
[----:B------:R-:W-:Y:S04]  /*5520*/  STG.E desc[UR18][R160.64+0x100], R57 ;  /* 0x00010039a0007986 */ /* 0x000fe8000c101912 */
[----:B------:R-:W-:Y:S04]  /*5530*/  STG.E desc[UR18][R160.64+0x180], R59 ;  /* 0x0001803ba0007986 */ /* 0x000fe8000c101912 */
[----:B------:R-:W-:Y:S04]  /*5540*/  STG.E desc[UR18][R160.64+0x200], R97 ;  /* 0x00020061a0007986 */ /* 0x000fe8000c101912 */
[----:B------:R-:W-:Y:S04]  /*5550*/  STG.E desc[UR18][R160.64+0x280], R99 ;  /* 0x00028063a0007986 */ /* 0x000fe8000c101912 */
[----:B------:R-:W-:Y:S04]  /*5560*/  STG.E desc[UR18][R160.64+0x300], R13 ;  /* 0x0003000da0007986 */ /* 0x000fe8000c101912 */
[----:B------:R-:W-:Y:S04]  /*5570*/  STG.E desc[UR18][R160.64+0x380], R15 ;  /* 0x0003800fa0007986 */ /* 0x000fe8000c101912 */
[----:B--2---:R0:W-:Y:S04]  /*5580*/  STG.E desc[UR18][R158.64], R152 ;  /* 0x000000989e007986 */ /* 0x0041e8000c101912 */
[----:B------:R2:W-:Y:S04]  /*5590*/  STG.E desc[UR18][R158.64+0x80], R154 ;  /* 0x0000809a9e007986 */ /* 0x0005e8000c101912 */
[----:B------:R-:W-:Y:S04]  /*55a0*/  STG.E desc[UR18][R158.64+0x100], R48 ;  /* 0x000100309e007986 */ /* 0x000fe8000c101912 */
[----:B0-----:R-:W3:Y:S04]  /*55b0*/  LDL.LU R152, [R1+0x1e4] ;  /* 0x0001e40001987983 */ /* 0x001ee80000300800 */
[----:B------:R-:W-:Y:S04]  /*55c0*/  STG.E desc[UR18][R158.64+0x180], R50 ;  /* 0x000180329e007986 */ /* 0x000fe8000c101912 */
[----:B------:R-:W-:Y:S04]  /*55d0*/  STG.E desc[UR18][R158.64+0x200], R108 ;  /* 0x0002006c9e007986 */ /* 0x000fe8000c101912 */
[----:B------:R-:W-:Y:S04]  /*55e0*/  STG.E desc[UR18][R158.64+0x280], R110 ;  /* 0x0002806e9e007986 */ /* 0x000fe8000c101912 */
[----:B------:R-:W-:Y:S04]  /*55f0*/  STG.E desc[UR18][R158.64+0x300], R24 ;  /* 0x000300189e007986 */ /* 0x000fe8000c101912 */
[----:B------:R-:W-:Y:S04]  /*5600*/  STG.E desc[UR18][R158.64+0x380], R26 ;  /* 0x0003801a9e007986 */ /* 0x000fe8000c101912 */
[----:B--2---:R-:W2:Y:S04]  /*5610*/  LDL.LU R154, [R1+0x1e0] ;  /* 0x0001e000019a7983 */ /* 0x004ea80000300800 */
[----:B-----5:R0:W-:Y:S04]  /*5620*/  STG.E desc[UR18][R156.64], R155 ;  /* 0x0000009b9c007986 */ /* 0x0201e8000c101912 */
[----:B------:R5:W-:Y:S04]  /*5630*/  STG.E desc[UR18][R156.64+0x80], R153 ;  /* 0x000080999c007986 */ /* 0x000be8000c101912 */
[----:B0-----:R-:W2:Y:S04]  /*5640*/  LDL.LU R155, [R1+0x1dc] ;  /* 0x0001dc00019b7983 */ /* 0x001ea80000300800 */
[----:B-----5:R-:W3:Y:S04]  /*5650*/  LDL.LU R153, [R1+0x1d8] ;  /* 0x0001d80001997983 */ /* 0x020ee80000300800 */
[----:B------:R-:W5:Y:S04]  /*5660*/  LDL.LU R140, [R1] ;  /* 0x00000000018c7983 */ /* 0x000f680000300800 */
[----:B------:R-:W-:Y:S04]  /*5670*/  STG.E desc[UR18][R156.64+0x100], R49 ;  /* 0x000100319c007986 */ /* 0x000fe8000c101912 */
[----:B------:R-:W-:Y:S04]  /*5680*/  STG.E desc[UR18][R156.64+0x180], R51 ;  /* 0x000180339c007986 */ /* 0x000fe8000c101912 */
[----:B------:R-:W-:Y:S04]  /*5690*/  STG.E desc[UR18][R156.64+0x200], R109 ;  /* 0x0002006d9c007986 */ /* 0x000fe8000c101912 */
[----:B------:R-:W-:Y:S04]  /*56a0*/  STG.E desc[UR18][R156.64+0x280], R111 ;  /* 0x0002806f9c007986 */ /* 0x000fe8000c101912 */
[----:B------:R-:W-:Y:S04]  /*56b0*/  STG.E desc[UR18][R156.64+0x300], R25 ;  /* 0x000300199c007986 */ /* 0x000fe8000c101912 */
[----:B------:R-:W-:Y:S04]  /*56c0*/  STG.E desc[UR18][R156.64+0x380], R27 ;  /* 0x0003801b9c007986 */ /* 0x000fe8000c101912 */
[----:B------:R-:W5:Y:S04]  /*56d0*/  LDL.LU R138, [R1+0x8] ;  /* 0x00000800018a7983 */ /* 0x000f680000300800 */
[----:B--2---:R0:W-:Y:S04]  /*56e0*/  STG.E desc[UR18][R154.64], R10 ;  /* 0x0000000a9a007986 */ /* 0x0041e8000c101912 */
[----:B------:R2:W-:Y:S04]  /*56f0*/  STG.E desc[UR18][R154.64+0x80], R11 ;  /* 0x0000800b9a007986 */ /* 0x0005e8000c101912 */
[----:B------:R-:W-:Y:S04]  /*5700*/  STG.E desc[UR18][R154.64+0x100], R60 ;  /* 0x0001003c9a007986 */ /* 0x000fe8000c101912 */
[----:B0-----:R-:W4:Y:S04]  /*5710*/  LDL.LU R10, [R1+0x1d4] ;  /* 0x0001d400010a7983 */ /* 0x001f280000300800 */
[----:B------:R-:W-:Y:S04]  /*5720*/  STG.E desc[UR18][R154.64+0x180], R62 ;  /* 0x0001803e9a007986 */ /* 0x000fe8000c101912 */
[----:B------:R-:W-:Y:S04]  /*5730*/  STG.E desc[UR18][R154.64+0x200], R100 ;  /* 0x000200649a007986 */ /* 0x000fe8000c101912 */
[----:B------:R-:W-:Y:S04]  /*5740*/  STG.E desc[UR18][R154.64+0x280], R102 ;  /* 0x000280669a007986 */ /* 0x000fe8000c101912 */
[----:B-1----:R-:W-:Y:S04]  /*5750*/  STG.E desc[UR18][R154.64+0x300], R20 ;  /* 0x000300149a007986 */ /* 0x002fe8000c101912 */
[----:B------:R-:W-:Y:S04]  /*5760*/  STG.E desc[UR18][R154.64+0x380], R22 ;  /* 0x000380169a007986 */ /* 0x000fe8000c101912 */
[----:B--2---:R-:W4:Y:S04]  /*5770*/  LDL.LU R11, [R1+0x1d0] ;  /* 0x0001d000010b7983 */ /* 0x004f280000300800 */
[----:B---3--:R0:W-:Y:S04]  /*5780*/  STG.E desc[UR18][R152.64], R8 ;  /* 0x0000000898007986 */ /* 0x0081e8000c101912 */
[----:B------:R1:W-:Y:S04]  /*5790*/  STG.E desc[UR18][R152.64+0x80], R9 ;  /* 0x0000800998007986 */ /* 0x0003e8000c101912 */
[----:B0-----:R-:W2:Y:S04]  /*57a0*/  LDL.LU R8, [R1+0x1cc] ;  /* 0x0001cc0001087983 */ /* 0x001ea80000300800 */
[----:B-1----:R-:W2:Y:S04]  /*57b0*/  LDL.LU R9, [R1+0x1c8] ;  /* 0x0001c80001097983 */ /* 0x002ea80000300800 */
[----:B------:R-:W-:Y:S04]  /*57c0*/  STG.E desc[UR18][R152.64+0x100], R61 ;  /* 0x0001003d98007986 */ /* 0x000fe8000c101912 */
[----:B------:R-:W-:Y:S04]  /*57d0*/  STG.E desc[UR18][R152.64+0x180], R63 ;  /* 0x0001803f98007986 */ /* 0x000fe8000c101912 */
[----:B------:R-:W-:Y:S04]  /*57e0*/  STG.E desc[UR18][R152.64+0x200], R101 ;  /* 0x0002006598007986 */ /* 0x000fe8000c101912 */
[----:B------:R-:W-:Y:S04]  /*57f0*/  STG.E desc[UR18][R152.64+0x280], R103 ;  /* 0x0002806798007986 */ /* 0x000fe8000c101912 */
[----:B------:R-:W-:Y:S04]  /*5800*/  STG.E desc[UR18][R152.64+0x300], R21 ;  /* 0x0003001598007986 */ /* 0x000fe8000c101912 */
[----:B------:R-:W-:Y:S04]  /*5810*/  STG.E desc[UR18][R152.64+0x380], R23 ;  /* 0x0003801798007986 */ /* 0x000fe8000c101912 */
[----:B------:R-:W3:Y:S04]  /*5820*/  LDL.LU R136, [R1+0x4] ;  /* 0x0000040001887983 */ /* 0x000ee80000300800 */
[----:B----4-:R0:W-:Y:S04]  /*5830*/  STG.E desc[UR18][R10.64], R6 ;  /* 0x000000060a007986 */ /* 0x0101e8000c101912 */
[----:B------:R1:W-:Y:S04]  /*5840*/  STG.E desc[UR18][R10.64+0x80], R7 ;  /* 0x000080070a007986 */ /* 0x0003e8000c101912 */
[----:B------:R-:W-:Y:S04]  /*5850*/  STG.E desc[UR18][R10.64+0x100], R52 ;  /* 0x000100340a007986 */ /* 0x000fe8000c101912 */
[----:B0-----:R-:W5:Y:S04]  /*5860*/  LDL.LU R6, [R1+0x1c4] ;  /* 0x0001c40001067983 */ /* 0x001f680000300800 */
[----:B------:R-:W-:Y:S04]  /*5870*/  STG.E desc[UR18][R10.64+0x180], R54 ;  /* 0x000180360a007986 */ /* 0x000fe8000c101912 */
[----:B------:R-:W-:Y:S04]  /*5880*/  STG.E desc[UR18][R10.64+0x200], R92 ;  /* 0x0002005c0a007986 */ /* 0x000fe8000c101912 */
[----:B------:R-:W-:Y:S04]  /*5890*/  STG.E desc[UR18][R10.64+0x280], R94 ;  /* 0x0002805e0a007986 */ /* 0x000fe8000c101912 */
[----:B------:R-:W-:Y:S04]  /*58a0*/  STG.E desc[UR18][R10.64+0x300], R16 ;  /* 0x000300100a007986 */ /* 0x000fe8000c101912 */
[----:B------:R-:W-:Y:S04]  /*58b0*/  STG.E desc[UR18][R10.64+0x380], R18 ;  /* 0x000380120a007986 */ /* 0x000fe8000c101912 */
[----:B-1----:R-:W5:Y:S04]  /*58c0*/  LDL.LU R7, [R1+0x1c0] ;  /* 0x0001c00001077983 */ /* 0x002f680000300800 */
[----:B--2---:R0:W-:Y:S04]  /*58d0*/  STG.E desc[UR18][R8.64], R2 ;  /* 0x0000000208007986 */ /* 0x0041e8000c101912 */
        /* <DEDUP_REMOVED lines=24> */
[----:B------:R-:W-:Y:S01]  /*5a60*/  STG.E desc[UR18][R2.64+0x380], R31 ;  /* 0x0003801f02007986 */ /* 0x000fe2000c101912 */
[----:B------:R-:W-:Y:S05]  /*5a70*/  EXIT ;  /* 0x000000000000794d */ /* 0x000fea0003800000 */
.L_x_0:
[----:B------:R-:W-:-:S00]  /*5a80*/  BRA `(.L_x_0) ;  /* 0xfffffffc00fc7947 */ /* 0x000fc0000383ffff */
[----:B------:R-:W-:-:S00]  /*5a90*/  NOP ;  /* 0x0000000000007918 */ /* 0x000fc00000000000 */
        /* <DEDUP_REMOVED lines=14> */
.L_x_1:


//--------------------- .nv.shared.gluon_mma      --------------------------
	.section	.nv.shared.gluon_mma,"aw",@nobits
	.sectionflags	@""
	.align	16
	.zero		1024


//--------------------- .nv.shared.reserved.0     --------------------------
	.section	.nv.shared.reserved.0,"aw",@nobits
	.weak		__nv_reservedSMEM_offset_0_alias
	.size		__nv_reservedSMEM_offset_0_alias, 0, 0
	.other		__nv_reservedSMEM_offset_0_alias,@"STO_CUDA_RESERVED_SHARED STV_DEFAULT"
__nv_reservedSMEM_offset_0_alias:
	.zero		0


//--------------------- .nv.constant0.gluon_mma   --------------------------
	.section	.nv.constant0.gluon_mma,"a",@progbits
	.sectionflags	@""
	.align	4
.nv.constant0.gluon_mma:
	.zero		568


//--------------------- SYMBOLS --------------------------

	.type		.nv.reservedSmem.offset0,@object
	.size		.nv.reservedSmem.offset0,0x4
